//
// Generated by NVIDIA NVVM Compiler
//
// Compiler Build ID: CL-36424714
// Cuda compilation tools, release 13.0, V13.0.88
// Based on NVVM 20.0.0
//

.version 9.0
.target sm_100
.address_size 64

	// .globl	_Z20spline1d_many_kernel15spline1d_handlePKdPdi

.visible .entry _Z20spline1d_many_kernel15spline1d_handlePKdPdi(
	.param .align 8 .b8 _Z20spline1d_many_kernel15spline1d_handlePKdPdi_param_0[64],
	.param .u64 .ptr .align 1 _Z20spline1d_many_kernel15spline1d_handlePKdPdi_param_1,
	.param .u64 .ptr .align 1 _Z20spline1d_many_kernel15spline1d_handlePKdPdi_param_2,
	.param .u32 _Z20spline1d_many_kernel15spline1d_handlePKdPdi_param_3
)
{
	.reg .pred 	%p<23>;
	.reg .b16 	%rs<5>;
	.reg .b32 	%r<74>;
	.reg .b64 	%rd<84>;
	.reg .b64 	%fd<144>;

	ld.param.f64 	%fd8, [_Z20spline1d_many_kernel15spline1d_handlePKdPdi_param_0+24];
	ld.param.f64 	%fd7, [_Z20spline1d_many_kernel15spline1d_handlePKdPdi_param_0+16];
	ld.param.v2.u32 	{%r37, %r38}, [_Z20spline1d_many_kernel15spline1d_handlePKdPdi_param_0+8];
	ld.param.v2.u32 	{%r35, %r36}, [_Z20spline1d_many_kernel15spline1d_handlePKdPdi_param_0];
	ld.param.u64 	%rd19, [_Z20spline1d_many_kernel15spline1d_handlePKdPdi_param_0+32];
	ld.param.u64 	%rd22, [_Z20spline1d_many_kernel15spline1d_handlePKdPdi_param_1];
	ld.param.u64 	%rd23, [_Z20spline1d_many_kernel15spline1d_handlePKdPdi_param_2];
	ld.param.u32 	%r45, [_Z20spline1d_many_kernel15spline1d_handlePKdPdi_param_3];
	cvta.to.global.u64 	%rd1, %rd23;
	cvta.to.global.u64 	%rd2, %rd22;
	cvta.to.global.u64 	%rd3, %rd19;
	mov.u32 	%r46, %ctaid.x;
	mov.u32 	%r47, %ntid.x;
	mov.u32 	%r48, %tid.x;
	mad.lo.s32 	%r3, %r46, %r47, %r48;
	setp.ge.s32 	%p1, %r3, %r45;
	@%p1 bra 	$L__BB0_33;
	setp.eq.s32 	%p2, %r38, 0;
	@%p2 bra 	$L__BB0_3;
	add.s32 	%r49, %r36, -1;
	cvt.rn.f64.s32 	%fd9, %r49;
	mul.f64 	%fd10, %fd8, %fd9;
	mul.wide.s32 	%rd24, %r3, 8;
	add.s64 	%rd25, %rd2, %rd24;
	ld.global.nc.f64 	%fd11, [%rd25];
	sub.f64 	%fd12, %fd11, %fd7;
	div.rn.f64 	%fd13, %fd12, %fd10;
	cvt.rmi.f64.f64 	%fd14, %fd13;
	mul.f64 	%fd15, %fd10, %fd14;
	sub.f64 	%fd16, %fd12, %fd15;
	add.f64 	%fd143, %fd7, %fd16;
	bra.uni 	$L__BB0_4;
$L__BB0_3:
	mul.wide.s32 	%rd26, %r3, 8;
	add.s64 	%rd27, %rd2, %rd26;
	ld.global.nc.f64 	%fd143, [%rd27];
$L__BB0_4:
	sub.f64 	%fd17, %fd143, %fd7;
	div.rn.f64 	%fd18, %fd17, %fd8;
	cvt.rzi.s32.f64 	%r50, %fd18;
	max.s32 	%r51, %r50, 0;
	add.s32 	%r52, %r36, -2;
	min.s32 	%r5, %r51, %r52;
	cvt.rn.f64.s32 	%fd19, %r5;
	sub.f64 	%fd20, %fd18, %fd19;
	mul.f64 	%fd6, %fd8, %fd20;
	cvt.s64.s32 	%rd4, %r37;
	add.s32 	%r53, %r35, 1;
	mul.wide.s32 	%rd28, %r53, %r37;
	cvt.s64.s32 	%rd29, %r5;
	mul.lo.s64 	%rd30, %rd28, %rd29;
	shl.b64 	%rd31, %rd30, 3;
	add.s64 	%rd5, %rd3, %rd31;
	mul.wide.s32 	%rd6, %r37, %r3;
	shl.b64 	%rd32, %rd6, 3;
	add.s64 	%rd7, %rd1, %rd32;
	setp.lt.s32 	%p3, %r37, 1;
	@%p3 bra 	$L__BB0_17;
	cvt.s64.s32 	%rd33, %r35;
	mul.lo.s64 	%rd8, %rd33, %rd4;
	and.b32  	%r6, %r37, 15;
	setp.lt.u32 	%p4, %r37, 16;
	mov.b32 	%r63, 0;
	@%p4 bra 	$L__BB0_8;
	and.b32  	%r63, %r37, 2147483632;
	mov.b32 	%r73, 0;
$L__BB0_7:
	.pragma "nounroll";
	cvt.u64.u32 	%rd34, %r73;
	add.s64 	%rd35, %rd8, %rd34;
	shl.b64 	%rd36, %rd35, 3;
	add.s64 	%rd37, %rd5, %rd36;
	ld.global.nc.f64 	%fd21, [%rd37];
	mul.wide.u32 	%rd38, %r73, 8;
	add.s64 	%rd39, %rd7, %rd38;
	st.global.f64 	[%rd39], %fd21;
	ld.global.nc.f64 	%fd22, [%rd37+8];
	st.global.f64 	[%rd39+8], %fd22;
	ld.global.nc.f64 	%fd23, [%rd37+16];
	st.global.f64 	[%rd39+16], %fd23;
	ld.global.nc.f64 	%fd24, [%rd37+24];
	st.global.f64 	[%rd39+24], %fd24;
	ld.global.nc.f64 	%fd25, [%rd37+32];
	st.global.f64 	[%rd39+32], %fd25;
	ld.global.nc.f64 	%fd26, [%rd37+40];
	st.global.f64 	[%rd39+40], %fd26;
	ld.global.nc.f64 	%fd27, [%rd37+48];
	st.global.f64 	[%rd39+48], %fd27;
	ld.global.nc.f64 	%fd28, [%rd37+56];
	st.global.f64 	[%rd39+56], %fd28;
	ld.global.nc.f64 	%fd29, [%rd37+64];
	st.global.f64 	[%rd39+64], %fd29;
	ld.global.nc.f64 	%fd30, [%rd37+72];
	st.global.f64 	[%rd39+72], %fd30;
	ld.global.nc.f64 	%fd31, [%rd37+80];
	st.global.f64 	[%rd39+80], %fd31;
	ld.global.nc.f64 	%fd32, [%rd37+88];
	st.global.f64 	[%rd39+88], %fd32;
	ld.global.nc.f64 	%fd33, [%rd37+96];
	st.global.f64 	[%rd39+96], %fd33;
	ld.global.nc.f64 	%fd34, [%rd37+104];
	st.global.f64 	[%rd39+104], %fd34;
	ld.global.nc.f64 	%fd35, [%rd37+112];
	st.global.f64 	[%rd39+112], %fd35;
	ld.global.nc.f64 	%fd36, [%rd37+120];
	st.global.f64 	[%rd39+120], %fd36;
	add.s32 	%r73, %r73, 16;
	setp.eq.s32 	%p5, %r73, %r63;
	@%p5 bra 	$L__BB0_8;
	bra.uni 	$L__BB0_7;
$L__BB0_8:
	setp.eq.s32 	%p6, %r6, 0;
	@%p6 bra 	$L__BB0_17;
	and.b32  	%r9, %r37, 7;
	setp.lt.u32 	%p7, %r6, 8;
	@%p7 bra 	$L__BB0_11;
	cvt.u64.u32 	%rd40, %r63;
	add.s64 	%rd41, %rd8, %rd40;
	shl.b64 	%rd42, %rd41, 3;
	add.s64 	%rd43, %rd5, %rd42;
	ld.global.nc.f64 	%fd37, [%rd43];
	mul.wide.u32 	%rd44, %r63, 8;
	add.s64 	%rd45, %rd7, %rd44;
	st.global.f64 	[%rd45], %fd37;
	ld.global.nc.f64 	%fd38, [%rd43+8];
	st.global.f64 	[%rd45+8], %fd38;
	ld.global.nc.f64 	%fd39, [%rd43+16];
	st.global.f64 	[%rd45+16], %fd39;
	ld.global.nc.f64 	%fd40, [%rd43+24];
	st.global.f64 	[%rd45+24], %fd40;
	ld.global.nc.f64 	%fd41, [%rd43+32];
	st.global.f64 	[%rd45+32], %fd41;
	ld.global.nc.f64 	%fd42, [%rd43+40];
	st.global.f64 	[%rd45+40], %fd42;
	ld.global.nc.f64 	%fd43, [%rd43+48];
	st.global.f64 	[%rd45+48], %fd43;
	ld.global.nc.f64 	%fd44, [%rd43+56];
	st.global.f64 	[%rd45+56], %fd44;
	add.s32 	%r63, %r63, 8;
$L__BB0_11:
	setp.eq.s32 	%p8, %r9, 0;
	@%p8 bra 	$L__BB0_17;
	and.b32  	%r12, %r37, 3;
	setp.lt.u32 	%p9, %r9, 4;
	@%p9 bra 	$L__BB0_14;
	cvt.u64.u32 	%rd46, %r63;
	add.s64 	%rd47, %rd8, %rd46;
	shl.b64 	%rd48, %rd47, 3;
	add.s64 	%rd49, %rd5, %rd48;
	ld.global.nc.f64 	%fd45, [%rd49];
	mul.wide.u32 	%rd50, %r63, 8;
	add.s64 	%rd51, %rd7, %rd50;
	st.global.f64 	[%rd51], %fd45;
	ld.global.nc.f64 	%fd46, [%rd49+8];
	st.global.f64 	[%rd51+8], %fd46;
	ld.global.nc.f64 	%fd47, [%rd49+16];
	st.global.f64 	[%rd51+16], %fd47;
	ld.global.nc.f64 	%fd48, [%rd49+24];
	st.global.f64 	[%rd51+24], %fd48;
	add.s32 	%r63, %r63, 4;
$L__BB0_14:
	setp.eq.s32 	%p10, %r12, 0;
	@%p10 bra 	$L__BB0_17;
	mov.b32 	%r67, 0;
$L__BB0_16:
	.pragma "nounroll";
	cvt.u64.u32 	%rd52, %r63;
	add.s64 	%rd53, %rd8, %rd52;
	shl.b64 	%rd54, %rd53, 3;
	add.s64 	%rd55, %rd5, %rd54;
	ld.global.nc.f64 	%fd49, [%rd55];
	mul.wide.u32 	%rd56, %r63, 8;
	add.s64 	%rd57, %rd7, %rd56;
	st.global.f64 	[%rd57], %fd49;
	add.s32 	%r63, %r63, 1;
	add.s32 	%r67, %r67, 1;
	setp.ne.s32 	%p11, %r67, %r12;
	@%p11 bra 	$L__BB0_16;
$L__BB0_17:
	min.s32 	%r57, %r35, %r37;
	setp.lt.s32 	%p12, %r57, 1;
	@%p12 bra 	$L__BB0_33;
	and.b32  	%r19, %r37, 15;
	and.b32  	%r20, %r37, 7;
	and.b32  	%r21, %r37, 3;
	add.s64 	%rd59, %rd32, %rd1;
	add.s64 	%rd9, %rd59, 64;
	mov.u32 	%r68, %r35;
$L__BB0_19:
	mov.u32 	%r22, %r68;
	setp.lt.u32 	%p13, %r37, 16;
	add.s32 	%r68, %r22, -1;
	cvt.u64.u32 	%rd10, %r68;
	mul.lo.s64 	%rd11, %rd10, %rd4;
	mov.b32 	%r71, 0;
	@%p13 bra 	$L__BB0_22;
	and.b32  	%r59, %r37, 2147483632;
	neg.s32 	%r69, %r59;
	shl.b64 	%rd60, %rd10, 3;
	add.s32 	%r60, %r35, 1;
	mul.wide.s32 	%rd61, %r5, %r60;
	shl.b64 	%rd62, %rd61, 3;
	add.s64 	%rd63, %rd62, %rd60;
	cvta.to.global.u64 	%rd64, %rd19;
	mad.lo.s64 	%rd65, %rd4, %rd63, %rd64;
	add.s64 	%rd83, %rd65, 64;
	mov.u64 	%rd82, %rd9;
$L__BB0_21:
	.pragma "nounroll";
	and.b32  	%r71, %r37, 2147483632;
	ld.global.nc.f64 	%fd50, [%rd83+-64];
	ld.global.f64 	%fd51, [%rd82+-64];
	fma.rn.f64 	%fd52, %fd6, %fd51, %fd50;
	st.global.f64 	[%rd82+-64], %fd52;
	ld.global.nc.f64 	%fd53, [%rd83+-56];
	ld.global.f64 	%fd54, [%rd82+-56];
	fma.rn.f64 	%fd55, %fd6, %fd54, %fd53;
	st.global.f64 	[%rd82+-56], %fd55;
	ld.global.nc.f64 	%fd56, [%rd83+-48];
	ld.global.f64 	%fd57, [%rd82+-48];
	fma.rn.f64 	%fd58, %fd6, %fd57, %fd56;
	st.global.f64 	[%rd82+-48], %fd58;
	ld.global.nc.f64 	%fd59, [%rd83+-40];
	ld.global.f64 	%fd60, [%rd82+-40];
	fma.rn.f64 	%fd61, %fd6, %fd60, %fd59;
	st.global.f64 	[%rd82+-40], %fd61;
	ld.global.nc.f64 	%fd62, [%rd83+-32];
	ld.global.f64 	%fd63, [%rd82+-32];
	fma.rn.f64 	%fd64, %fd6, %fd63, %fd62;
	st.global.f64 	[%rd82+-32], %fd64;
	ld.global.nc.f64 	%fd65, [%rd83+-24];
	ld.global.f64 	%fd66, [%rd82+-24];
	fma.rn.f64 	%fd67, %fd6, %fd66, %fd65;
	st.global.f64 	[%rd82+-24], %fd67;
	ld.global.nc.f64 	%fd68, [%rd83+-16];
	ld.global.f64 	%fd69, [%rd82+-16];
	fma.rn.f64 	%fd70, %fd6, %fd69, %fd68;
	st.global.f64 	[%rd82+-16], %fd70;
	ld.global.nc.f64 	%fd71, [%rd83+-8];
	ld.global.f64 	%fd72, [%rd82+-8];
	fma.rn.f64 	%fd73, %fd6, %fd72, %fd71;
	st.global.f64 	[%rd82+-8], %fd73;
	ld.global.nc.f64 	%fd74, [%rd83];
	ld.global.f64 	%fd75, [%rd82];
	fma.rn.f64 	%fd76, %fd6, %fd75, %fd74;
	st.global.f64 	[%rd82], %fd76;
	ld.global.nc.f64 	%fd77, [%rd83+8];
	ld.global.f64 	%fd78, [%rd82+8];
	fma.rn.f64 	%fd79, %fd6, %fd78, %fd77;
	st.global.f64 	[%rd82+8], %fd79;
	ld.global.nc.f64 	%fd80, [%rd83+16];
	ld.global.f64 	%fd81, [%rd82+16];
	fma.rn.f64 	%fd82, %fd6, %fd81, %fd80;
	st.global.f64 	[%rd82+16], %fd82;
	ld.global.nc.f64 	%fd83, [%rd83+24];
	ld.global.f64 	%fd84, [%rd82+24];
	fma.rn.f64 	%fd85, %fd6, %fd84, %fd83;
	st.global.f64 	[%rd82+24], %fd85;
	ld.global.nc.f64 	%fd86, [%rd83+32];
	ld.global.f64 	%fd87, [%rd82+32];
	fma.rn.f64 	%fd88, %fd6, %fd87, %fd86;
	st.global.f64 	[%rd82+32], %fd88;
	ld.global.nc.f64 	%fd89, [%rd83+40];
	ld.global.f64 	%fd90, [%rd82+40];
	fma.rn.f64 	%fd91, %fd6, %fd90, %fd89;
	st.global.f64 	[%rd82+40], %fd91;
	ld.global.nc.f64 	%fd92, [%rd83+48];
	ld.global.f64 	%fd93, [%rd82+48];
	fma.rn.f64 	%fd94, %fd6, %fd93, %fd92;
	st.global.f64 	[%rd82+48], %fd94;
	ld.global.nc.f64 	%fd95, [%rd83+56];
	ld.global.f64 	%fd96, [%rd82+56];
	fma.rn.f64 	%fd97, %fd6, %fd96, %fd95;
	st.global.f64 	[%rd82+56], %fd97;
	add.s32 	%r69, %r69, 16;
	add.s64 	%rd83, %rd83, 128;
	add.s64 	%rd82, %rd82, 128;
	setp.ne.s32 	%p14, %r69, 0;
	@%p14 bra 	$L__BB0_21;
$L__BB0_22:
	setp.eq.s32 	%p15, %r19, 0;
	@%p15 bra 	$L__BB0_32;
	add.s32 	%r61, %r19, -1;
	setp.lt.u32 	%p16, %r61, 7;
	@%p16 bra 	$L__BB0_25;
	cvt.u64.u32 	%rd66, %r71;
	add.s64 	%rd67, %rd11, %rd66;
	shl.b64 	%rd68, %rd67, 3;
	add.s64 	%rd69, %rd5, %rd68;
	ld.global.nc.f64 	%fd98, [%rd69];
	mul.wide.u32 	%rd70, %r71, 8;
	add.s64 	%rd71, %rd7, %rd70;
	ld.global.f64 	%fd99, [%rd71];
	fma.rn.f64 	%fd100, %fd6, %fd99, %fd98;
	st.global.f64 	[%rd71], %fd100;
	ld.global.nc.f64 	%fd101, [%rd69+8];
	ld.global.f64 	%fd102, [%rd71+8];
	fma.rn.f64 	%fd103, %fd6, %fd102, %fd101;
	st.global.f64 	[%rd71+8], %fd103;
	ld.global.nc.f64 	%fd104, [%rd69+16];
	ld.global.f64 	%fd105, [%rd71+16];
	fma.rn.f64 	%fd106, %fd6, %fd105, %fd104;
	st.global.f64 	[%rd71+16], %fd106;
	ld.global.nc.f64 	%fd107, [%rd69+24];
	ld.global.f64 	%fd108, [%rd71+24];
	fma.rn.f64 	%fd109, %fd6, %fd108, %fd107;
	st.global.f64 	[%rd71+24], %fd109;
	ld.global.nc.f64 	%fd110, [%rd69+32];
	ld.global.f64 	%fd111, [%rd71+32];
	fma.rn.f64 	%fd112, %fd6, %fd111, %fd110;
	st.global.f64 	[%rd71+32], %fd112;
	ld.global.nc.f64 	%fd113, [%rd69+40];
	ld.global.f64 	%fd114, [%rd71+40];
	fma.rn.f64 	%fd115, %fd6, %fd114, %fd113;
	st.global.f64 	[%rd71+40], %fd115;
	ld.global.nc.f64 	%fd116, [%rd69+48];
	ld.global.f64 	%fd117, [%rd71+48];
	fma.rn.f64 	%fd118, %fd6, %fd117, %fd116;
	st.global.f64 	[%rd71+48], %fd118;
	ld.global.nc.f64 	%fd119, [%rd69+56];
	ld.global.f64 	%fd120, [%rd71+56];
	fma.rn.f64 	%fd121, %fd6, %fd120, %fd119;
	st.global.f64 	[%rd71+56], %fd121;
	add.s32 	%r71, %r71, 8;
$L__BB0_25:
	setp.eq.s32 	%p17, %r20, 0;
	@%p17 bra 	$L__BB0_32;
	add.s32 	%r62, %r20, -1;
	setp.lt.u32 	%p18, %r62, 3;
	@%p18 bra 	$L__BB0_28;
	cvt.u64.u32 	%rd72, %r71;
	add.s64 	%rd73, %rd11, %rd72;
	shl.b64 	%rd74, %rd73, 3;
	add.s64 	%rd75, %rd5, %rd74;
	ld.global.nc.f64 	%fd122, [%rd75];
	mul.wide.u32 	%rd76, %r71, 8;
	add.s64 	%rd77, %rd7, %rd76;
	ld.global.f64 	%fd123, [%rd77];
	fma.rn.f64 	%fd124, %fd6, %fd123, %fd122;
	st.global.f64 	[%rd77], %fd124;
	ld.global.nc.f64 	%fd125, [%rd75+8];
	ld.global.f64 	%fd126, [%rd77+8];
	fma.rn.f64 	%fd127, %fd6, %fd126, %fd125;
	st.global.f64 	[%rd77+8], %fd127;
	ld.global.nc.f64 	%fd128, [%rd75+16];
	ld.global.f64 	%fd129, [%rd77+16];
	fma.rn.f64 	%fd130, %fd6, %fd129, %fd128;
	st.global.f64 	[%rd77+16], %fd130;
	ld.global.nc.f64 	%fd131, [%rd75+24];
	ld.global.f64 	%fd132, [%rd77+24];
	fma.rn.f64 	%fd133, %fd6, %fd132, %fd131;
	st.global.f64 	[%rd77+24], %fd133;
	add.s32 	%r71, %r71, 4;
$L__BB0_28:
	setp.eq.s32 	%p19, %r21, 0;
	@%p19 bra 	$L__BB0_32;
	setp.eq.s32 	%p20, %r21, 1;
	cvt.u64.u32 	%rd78, %r71;
	add.s64 	%rd79, %rd11, %rd78;
	shl.b64 	%rd80, %rd79, 3;
	add.s64 	%rd17, %rd5, %rd80;
	ld.global.nc.f64 	%fd134, [%rd17];
	mul.wide.u32 	%rd81, %r71, 8;
	add.s64 	%rd18, %rd7, %rd81;
	ld.global.f64 	%fd135, [%rd18];
	fma.rn.f64 	%fd136, %fd6, %fd135, %fd134;
	st.global.f64 	[%rd18], %fd136;
	@%p20 bra 	$L__BB0_32;
	setp.eq.s32 	%p21, %r21, 2;
	ld.global.nc.f64 	%fd137, [%rd17+8];
	ld.global.f64 	%fd138, [%rd18+8];
	fma.rn.f64 	%fd139, %fd6, %fd138, %fd137;
	st.global.f64 	[%rd18+8], %fd139;
	@%p21 bra 	$L__BB0_32;
	ld.global.nc.f64 	%fd140, [%rd17+16];
	ld.global.f64 	%fd141, [%rd18+16];
	fma.rn.f64 	%fd142, %fd6, %fd141, %fd140;
	st.global.f64 	[%rd18+16], %fd142;
$L__BB0_32:
	setp.gt.u32 	%p22, %r22, 1;
	@%p22 bra 	$L__BB0_19;
$L__BB0_33:
	ret;

}


// ===== COMPILED SASS (sm_100) =====

	.target	sm_100

	.elftype	@"ET_EXEC"


//--------------------- .note.nv.tkinfo           --------------------------
	.section	.note.nv.tkinfo,"",@"SHT_NOTE"
	.sectionflags	@"SHF_NOTE_NV_TKINFO"
	.tkinfo
        /*0018*/ 	.word	0x00000002
        /*0030*/ 	.string	""
        /*0030*/ 	.string	"ptxas"
        /*0030*/ 	.string	"Cuda compilation tools, release 13.0, V13.0.88"
        /*0030*/ 	.string	"Build cuda_13.0.r13.0/compiler.36424714_0"
        /*0030*/ 	.string	"-arch sm_100 -m 64 "



//--------------------- .note.nv.cuinfo           --------------------------
	.section	.note.nv.cuinfo,"",@"SHT_NOTE"
	.sectionflags	@"SHF_NOTE_NV_CUINFO"
        /*0018*/ 	.short	0x0002
        /*001a*/ 	.short	0x0064
        /*001c*/ 	.short	0x0082
	.zero		2


//--------------------- .nv.info                  --------------------------
	.section	.nv.info,"",@"SHT_CUDA_INFO"
	.align	4


	//----- nvinfo : EIATTR_REGCOUNT
	.align		4
        /*0000*/ 	.byte	0x04, 0x2f
        /*0002*/ 	.short	(.L_1 - .L_0)
	.align		4
.L_0:
        /*0004*/ 	.word	index@(_Z20spline1d_many_kernel15spline1d_handlePKdPdi)
        /*0008*/ 	.word	0x00000020


	//----- nvinfo : EIATTR_FRAME_SIZE
	.align		4
.L_1:
        /*000c*/ 	.byte	0x04, 0x11
        /*000e*/ 	.short	(.L_3 - .L_2)
	.align		4
.L_2:
        /*0010*/ 	.word	index@($__internal_0_$__cuda_sm20_div_rn_f64_full)
        /*0014*/ 	.word	0x00000000


	//----- nvinfo : EIATTR_FRAME_SIZE
	.align		4
.L_3:
        /*0018*/ 	.byte	0x04, 0x11
        /*001a*/ 	.short	(.L_5 - .L_4)
	.align		4
.L_4:
        /*001c*/ 	.word	index@(_Z20spline1d_many_kernel15spline1d_handlePKdPdi)
        /*0020*/ 	.word	0x00000000


	//----- nvinfo : EIATTR_MIN_STACK_SIZE
	.align		4
.L_5:
        /*0024*/ 	.byte	0x04, 0x12
        /*0026*/ 	.short	(.L_7 - .L_6)
	.align		4
.L_6:
        /*0028*/ 	.word	index@(_Z20spline1d_many_kernel15spline1d_handlePKdPdi)
        /*002c*/ 	.word	0x00000000
.L_7:


//--------------------- .nv.compat                --------------------------
	.section	.nv.compat,"",@"SHT_CUDA_COMPAT_INFO"
	.align	4
        /*0000*/ 	.byte	0x02, 0x09, 0x00, 0x00, 0x02, 0x02, 0x01, 0x00, 0x02, 0x05, 0x05, 0x00, 0x03, 0x07, 0x01, 0x01
        /*0010*/ 	.byte	0x02, 0x03, 0x00, 0x00, 0x02, 0x06, 0x01, 0x00, 0x04, 0x0b, 0x08, 0x00, 0x01, 0x00, 0x00, 0x00
        /*0020*/ 	.byte	0x00, 0x00, 0x00, 0x00


//--------------------- .nv.info._Z20spline1d_many_kernel15spline1d_handlePKdPdi --------------------------
	.section	.nv.info._Z20spline1d_many_kernel15spline1d_handlePKdPdi,"",@"SHT_CUDA_INFO"
	.sectionflags	@""
	.align	4


	//----- nvinfo : EIATTR_CUDA_API_VERSION
	.align		4
        /*0000*/ 	.byte	0x04, 0x37
        /*0002*/ 	.short	(.L_9 - .L_8)
.L_8:
        /*0004*/ 	.word	0x00000082


	//----- nvinfo : EIATTR_KPARAM_INFO
	.align		4
.L_9:
        /*0008*/ 	.byte	0x04, 0x17
        /*000a*/ 	.short	(.L_11 - .L_10)
.L_10:
        /*000c*/ 	.word	0x00000000
        /*0010*/ 	.short	0x0003
        /*0012*/ 	.short	0x0050
        /*0014*/ 	.byte	0x00, 0xf0, 0x11, 0x00


	//----- nvinfo : EIATTR_KPARAM_INFO
	.align		4
.L_11:
        /*0018*/ 	.byte	0x04, 0x17
        /*001a*/ 	.short	(.L_13 - .L_12)
.L_12:
        /*001c*/ 	.word	0x00000000
        /*0020*/ 	.short	0x0002
        /*0022*/ 	.short	0x0048
        /*0024*/ 	.byte	0x00, 0xf5, 0x21, 0x00


	//----- nvinfo : EIATTR_KPARAM_INFO
	.align		4
.L_13:
        /*0028*/ 	.byte	0x04, 0x17
        /*002a*/ 	.short	(.L_15 - .L_14)
.L_14:
        /*002c*/ 	.word	0x00000000
        /*0030*/ 	.short	0x0001
        /*0032*/ 	.short	0x0040
        /*0034*/ 	.byte	0x00, 0xf5, 0x21, 0x00


	//----- nvinfo : EIATTR_KPARAM_INFO
	.align		4
.L_15:
        /*0038*/ 	.byte	0x04, 0x17
        /*003a*/ 	.short	(.L_17 - .L_16)
.L_16:
        /*003c*/ 	.word	0x00000000
        /*0040*/ 	.short	0x0000
        /*0042*/ 	.short	0x0000
        /*0044*/ 	.byte	0x00, 0xf0, 0x01, 0x01


	//----- nvinfo : EIATTR_SPARSE_MMA_MASK
	.align		4
.L_17:
        /*0048*/ 	.byte	0x03, 0x50
        /*004a*/ 	.short	0x0000


	//----- nvinfo : EIATTR_MAXREG_COUNT
	.align		4
        /*004c*/ 	.byte	0x03, 0x1b
        /*004e*/ 	.short	0x00ff


	//----- nvinfo : EIATTR_MERCURY_ISA_VERSION
	.align		4
        /*0050*/ 	.byte	0x03, 0x5f
        /*0052*/ 	.short	0x0101


	//----- nvinfo : EIATTR_VRC_CTA_INIT_COUNT
	.align		4
        /*0054*/ 	.byte	0x02, 0x4a
	.zero		1
	.zero		1


	//----- nvinfo : EIATTR_EXIT_INSTR_OFFSETS
	.align		4
        /*0058*/ 	.byte	0x04, 0x1c
        /*005a*/ 	.short	(.L_19 - .L_18)


	//   ....[0]....
.L_18:
        /*005c*/ 	.word	0x00000070


	//   ....[1]....
        /*0060*/ 	.word	0x00000de0


	//   ....[2]....
        /*0064*/ 	.word	0x00001a80


	//----- nvinfo : EIATTR_CRS_STACK_SIZE
	.align		4
.L_19:
        /*0068*/ 	.byte	0x04, 0x1e
        /*006a*/ 	.short	(.L_21 - .L_20)
.L_20:
        /*006c*/ 	.word	0x00000000


	//----- nvinfo : EIATTR_CBANK_PARAM_SIZE
	.align		4
.L_21:
        /*0070*/ 	.byte	0x03, 0x19
        /*0072*/ 	.short	0x0054


	//----- nvinfo : EIATTR_PARAM_CBANK
	.align		4
        /*0074*/ 	.byte	0x04, 0x0a
        /*0076*/ 	.short	(.L_23 - .L_22)
	.align		4
.L_22:
        /*0078*/ 	.word	index@(.nv.constant0._Z20spline1d_many_kernel15spline1d_handlePKdPdi)
        /*007c*/ 	.short	0x0380
        /*007e*/ 	.short	0x0054


	//----- nvinfo : EIATTR_SW_WAR
	.align		4
.L_23:
        /*0080*/ 	.byte	0x04, 0x36
        /*0082*/ 	.short	(.L_25 - .L_24)
.L_24:
        /*0084*/ 	.word	0x00000008
.L_25:


//--------------------- .nv.callgraph             --------------------------
	.section	.nv.callgraph,"",@"SHT_CUDA_CALLGRAPH"
	.align	4
	.sectionentsize	8
	.align		4
        /*0000*/ 	.word	0x00000000
	.align		4
        /*0004*/ 	.word	0xffffffff
	.align		4
        /*0008*/ 	.word	0x00000000
	.align		4
        /*000c*/ 	.word	0xfffffffe
	.align		4
        /*0010*/ 	.word	0x00000000
	.align		4
        /*0014*/ 	.word	0xfffffffd
	.align		4
        /*0018*/ 	.word	0x00000000
	.align		4
        /*001c*/ 	.word	0xfffffffc


//--------------------- .text._Z20spline1d_many_kernel15spline1d_handlePKdPdi --------------------------
	.section	.text._Z20spline1d_many_kernel15spline1d_handlePKdPdi,"ax",@progbits
	.align	128
        .global         _Z20spline1d_many_kernel15spline1d_handlePKdPdi
        .type           _Z20spline1d_many_kernel15spline1d_handlePKdPdi,@function
        .size           _Z20spline1d_many_kernel15spline1d_handlePKdPdi,(.L_x_24 - _Z20spline1d_many_kernel15spline1d_handlePKdPdi)
        .other          _Z20spline1d_many_kernel15spline1d_handlePKdPdi,@"STO_CUDA_ENTRY STV_DEFAULT"
_Z20spline1d_many_kernel15spline1d_handlePKdPdi:
.text._Z20spline1d_many_kernel15spline1d_handlePKdPdi:
[----:B------:R-:W-:Y:S01]  /*0000*/  LDC R1, c[0x0][0x37c] ;  /* 0x0000df00ff017b82 */ /* 0x000fe20000000800 */
[----:B------:R-:W0:Y:S07]  /*0010*/  S2R R3, SR_TID.X ;  /* 0x0000000000037919 */ /* 0x000e2e0000002100 */
[----:B------:R-:W0:Y:S01]  /*0020*/  S2UR UR4, SR_CTAID.X ;  /* 0x00000000000479c3 */ /* 0x000e220000002500 */
[----:B------:R-:W1:Y:S07]  /*0030*/  LDCU UR5, c[0x0][0x3d0] ;  /* 0x00007a00ff0577ac */ /* 0x000e6e0008000800 */
[----:B------:R-:W0:Y:S02]  /*0040*/  LDC R6, c[0x0][0x360] ;  /* 0x0000d800ff067b82 */ /* 0x000e240000000800 */
[----:B0-----:R-:W-:-:S05]  /*0050*/  IMAD R6, R6, UR4, R3 ;  /* 0x0000000406067c24 */ /* 0x001fca000f8e0203 */
[----:B-1----:R-:W-:-:S13]  /*0060*/  ISETP.GE.AND P0, PT, R6, UR5, PT ;  /* 0x0000000506007c0c */ /* 0x002fda000bf06270 */
[----:B------:R-:W-:Y:S05]  /*0070*/  @P0 EXIT ;  /* 0x000000000000094d */ /* 0x000fea0003800000 */
[----:B------:R-:W0:Y:S01]  /*0080*/  LDCU UR4, c[0x0][0x38c] ;  /* 0x00007180ff0477ac */ /* 0x000e220008000800 */
[----:B------:R-:W1:Y:S01]  /*0090*/  LDCU.64 UR6, c[0x0][0x358] ;  /* 0x00006b00ff0677ac */ /* 0x000e620008000a00 */
[----:B0-----:R-:W-:-:S09]  /*00a0*/  UISETP.NE.AND UP0, UPT, UR4, URZ, UPT ;  /* 0x000000ff0400728c */ /* 0x001fd2000bf05270 */
[----:B-1----:R-:W-:Y:S05]  /*00b0*/  BRA.U !UP0, `(.L_x_0) ;  /* 0x0000000108987547 */ /* 0x002fea000b800000 */
[----:B------:R-:W0:Y:S01]  /*00c0*/  LDC.64 R2, c[0x0][0x3c0] ;  /* 0x0000f000ff027b82 */ /* 0x000e220000000a00 */
[----:B------:R-:W1:Y:S01]  /*00d0*/  LDCU UR4, c[0x0][0x384] ;  /* 0x00007080ff0477ac */ /* 0x000e620008000800 */
[----:B------:R-:W2:Y:S01]  /*00e0*/  LDCU.128 UR8, c[0x0][0x390] ;  /* 0x00007200ff0877ac */ /* 0x000ea20008000c00 */
[----:B0-----:R-:W-:-:S06]  /*00f0*/  IMAD.WIDE R2, R6, 0x8, R2 ;  /* 0x0000000806027825 */ /* 0x001fcc00078e0202 */
[----:B------:R-:W3:Y:S01]  /*0100*/  LDG.E.64.CONSTANT R2, desc[UR6][R2.64] ;  /* 0x0000000602027981 */ /* 0x000ee2000c1e9b00 */
[----:B-1----:R-:W-:Y:S01]  /*0110*/  UIADD3 UR4, UPT, UPT, UR4, -0x1, URZ ;  /* 0xffffffff04047890 */ /* 0x002fe2000fffe0ff */
[----:B------:R-:W-:Y:S01]  /*0120*/  IMAD.MOV.U32 R8, RZ, RZ, 0x1 ;  /* 0x00000001ff087424 */ /* 0x000fe200078e00ff */
[----:B------:R-:W-:Y:S07]  /*0130*/  BSSY.RECONVERGENT B0, `(.L_x_1) ;  /* 0x0000019000007945 */ /* 0x000fee0003800200 */
[----:B------:R-:W2:Y:S02]  /*0140*/  I2F.F64 R4, UR4 ;  /* 0x0000000400047d12 */ /* 0x000ea40008201c00 */
[----:B--2---:R-:W-:-:S06]  /*0150*/  DMUL R4, R4, UR10 ;  /* 0x0000000a04047c28 */ /* 0x004fcc0008000000 */
[----:B------:R-:W0:Y:S02]  /*0160*/  MUFU.RCP64H R9, R5 ;  /* 0x0000000500097308 */ /* 0x000e240000001800 */
[----:B0-----:R-:W-:-:S08]  /*0170*/  DFMA R10, -R4, R8, 1 ;  /* 0x3ff00000040a742b */ /* 0x001fd00000000108 */
[----:B------:R-:W-:-:S08]  /*0180*/  DFMA R10, R10, R10, R10 ;  /* 0x0000000a0a0a722b */ /* 0x000fd0000000000a */
[----:B------:R-:W-:-:S08]  /*0190*/  DFMA R10, R8, R10, R8 ;  /* 0x0000000a080a722b */ /* 0x000fd00000000008 */
[----:B------:R-:W-:-:S08]  /*01a0*/  DFMA R12, -R4, R10, 1 ;  /* 0x3ff00000040c742b */ /* 0x000fd0000000010a */
[----:B------:R-:W-:Y:S02]  /*01b0*/  DFMA R12, R10, R12, R10 ;  /* 0x0000000c0a0c722b */ /* 0x000fe4000000000a */
[----:B---3--:R-:W-:-:S08]  /*01c0*/  DADD R8, R2, -UR8 ;  /* 0x8000000802087e29 */ /* 0x008fd00008000000 */
[----:B------:R-:W-:Y:S02]  /*01d0*/  DMUL R2, R8, R12 ;  /* 0x0000000c08027228 */ /* 0x000fe40000000000 */
[----:B------:R-:W-:-:S06]  /*01e0*/  FSETP.GEU.AND P1, PT, |R9|, 6.5827683646048100446e-37, PT ;  /* 0x036000000900780b */ /* 0x000fcc0003f2e200 */
[----:B------:R-:W-:-:S08]  /*01f0*/  DFMA R10, -R4, R2, R8 ;  /* 0x00000002040a722b */ /* 0x000fd00000000108 */
[----:B------:R-:W-:-:S10]  /*0200*/  DFMA R2, R12, R10, R2 ;  /* 0x0000000a0c02722b */ /* 0x000fd40000000002 */
[----:B------:R-:W-:-:S05]  /*0210*/  FFMA R0, RZ, R5, R3 ;  /* 0x00000005ff007223 */ /* 0x000fca0000000003 */
[----:B------:R-:W-:-:S13]  /*0220*/  FSETP.GT.AND P0, PT, |R0|, 1.469367938527859385e-39, PT ;  /* 0x001000000000780b */ /* 0x000fda0003f04200 */
[----:B------:R-:W-:Y:S05]  /*0230*/  @P0 BRA P1, `(.L_x_2) ;  /* 0x0000000000200947 */ /* 0x000fea0000800000 */
[----:B------:R-:W-:Y:S01]  /*0240*/  IMAD.MOV.U32 R14, RZ, RZ, R8 ;  /* 0x000000ffff0e7224 */ /* 0x000fe200078e0008 */
[----:B------:R-:W-:Y:S01]  /*0250*/  MOV R0, 0x2a0 ;  /* 0x000002a000007802 */ /* 0x000fe20000000f00 */
[----:B------:R-:W-:Y:S02]  /*0260*/  IMAD.MOV.U32 R15, RZ, RZ, R9 ;  /* 0x000000ffff0f7224 */ /* 0x000fe400078e0009 */
[----:B------:R-:W-:Y:S02]  /*0270*/  IMAD.MOV.U32 R12, RZ, RZ, R4 ;  /* 0x000000ffff0c7224 */ /* 0x000fe400078e0004 */
[----:B------:R-:W-:-:S07]  /*0280*/  IMAD.MOV.U32 R13, RZ, RZ, R5 ;  /* 0x000000ffff0d7224 */ /* 0x000fce00078e0005 */
[----:B------:R-:W-:Y:S05]  /*0290*/  CALL.REL.NOINC `($__internal_0_$__cuda_sm20_div_rn_f64_full) ;  /* 0x0000001400fc7944 */ /* 0x000fea0003c00000 */
[----:B------:R-:W-:Y:S02]  /*02a0*/  IMAD.MOV.U32 R2, RZ, RZ, R16 ;  /* 0x000000ffff027224 */ /* 0x000fe400078e0010 */
[----:B------:R-:W-:-:S07]  /*02b0*/  IMAD.MOV.U32 R3, RZ, RZ, R17 ;  /* 0x000000ffff037224 */ /* 0x000fce00078e0011 */
.L_x_2:
[----:B------:R-:W-:Y:S05]  /*02c0*/  BSYNC.RECONVERGENT B0 ;  /* 0x0000000000007941 */ /* 0x000fea0003800200 */
.L_x_1:
[----:B------:R-:W0:Y:S01]  /*02d0*/  FRND.F64.FLOOR R2, R2 ;  /* 0x0000000200027313 */ /* 0x000e220000305800 */
[----:B------:R-:W1:Y:S01]  /*02e0*/  LDCU.64 UR4, c[0x0][0x390] ;  /* 0x00007200ff0477ac */ /* 0x000e620008000a00 */
[----:B0-----:R-:W-:-:S08]  /*02f0*/  DFMA R4, -R4, R2, R8 ;  /* 0x000000020404722b */ /* 0x001fd00000000108 */
[----:B-1----:R-:W-:Y:S01]  /*0300*/  DADD R4, R4, UR4 ;  /* 0x0000000404047e29 */ /* 0x002fe20008000000 */
[----:B------:R-:W-:Y:S10]  /*0310*/  BRA `(.L_x_3) ;  /* 0x00000000000c7947 */ /* 0x000ff40003800000 */
.L_x_0:
[----:B------:R-:W0:Y:S02]  /*0320*/  LDC.64 R2, c[0x0][0x3c0] ;  /* 0x0000f000ff027b82 */ /* 0x000e240000000a00 */
[----:B0-----:R-:W-:-:S05]  /*0330*/  IMAD.WIDE R2, R6, 0x8, R2 ;  /* 0x0000000806027825 */ /* 0x001fca00078e0202 */
[----:B------:R0:W5:Y:S02]  /*0340*/  LDG.E.64.CONSTANT R4, desc[UR6][R2.64] ;  /* 0x0000000602047981 */ /* 0x000164000c1e9b00 */
.L_x_3:
[----:B------:R-:W1:Y:S01]  /*0350*/  LDCU UR4, c[0x0][0x39c] ;  /* 0x00007380ff0477ac */ /* 0x000e620008000800 */
[----:B------:R-:W2:Y:S01]  /*0360*/  LDC.64 R12, c[0x0][0x398] ;  /* 0x0000e600ff0c7b82 */ /* 0x000ea20000000a00 */
[----:B0-----:R-:W-:Y:S01]  /*0370*/  IMAD.MOV.U32 R2, RZ, RZ, 0x1 ;  /* 0x00000001ff027424 */ /* 0x001fe200078e00ff */
[----:B------:R-:W-:Y:S06]  /*0380*/  BSSY.RECONVERGENT B0, `(.L_x_4) ;  /* 0x0000019000007945 */ /* 0x000fec0003800200 */
[----:B------:R-:W0:Y:S01]  /*0390*/  LDC.64 R10, c[0x0][0x390] ;  /* 0x0000e400ff0a7b82 */ /* 0x000e220000000a00 */
[----:B-1----:R-:W2:Y:S01]  /*03a0*/  MUFU.RCP64H R3, UR4 ;  /* 0x0000000400037d08 */ /* 0x002ea20008001800 */
[----:B0----5:R-:W-:-:S02]  /*03b0*/  DADD R10, R4, -R10 ;  /* 0x00000000040a7229 */ /* 0x021fc4000000080a */
[----:B--2---:R-:W-:-:S08]  /*03c0*/  DFMA R8, R2, -R12, 1 ;  /* 0x3ff000000208742b */ /* 0x004fd0000000080c */
[----:B------:R-:W-:Y:S01]  /*03d0*/  DFMA R8, R8, R8, R8 ;  /* 0x000000080808722b */ /* 0x000fe20000000008 */
[----:B------:R-:W-:-:S07]  /*03e0*/  FSETP.GEU.AND P1, PT, |R11|, 6.5827683646048100446e-37, PT ;  /* 0x036000000b00780b */ /* 0x000fce0003f2e200 */
[----:B------:R-:W-:-:S08]  /*03f0*/  DFMA R8, R2, R8, R2 ;  /* 0x000000080208722b */ /* 0x000fd00000000002 */
[----:B------:R-:W-:-:S08]  /*0400*/  DFMA R2, R8, -R12, 1 ;  /* 0x3ff000000802742b */ /* 0x000fd0000000080c */
[----:B------:R-:W-:-:S08]  /*0410*/  DFMA R2, R8, R2, R8 ;  /* 0x000000020802722b */ /* 0x000fd00000000008 */
[----:B------:R-:W-:-:S08]  /*0420*/  DMUL R4, R10, R2 ;  /* 0x000000020a047228 */ /* 0x000fd00000000000 */
[----:B------:R-:W-:-:S08]  /*0430*/  DFMA R8, R4, -R12, R10 ;  /* 0x8000000c0408722b */ /* 0x000fd0000000000a */
[----:B------:R-:W-:-:S10]  /*0440*/  DFMA R2, R2, R8, R4 ;  /* 0x000000080202722b */ /* 0x000fd40000000004 */
[----:B------:R-:W-:-:S05]  /*0450*/  FFMA R0, RZ, UR4, R3 ;  /* 0x00000004ff007c23 */ /* 0x000fca0008000003 */
[----:B------:R-:W-:-:S13]  /*0460*/  FSETP.GT.AND P0, PT, |R0|, 1.469367938527859385e-39, PT ;  /* 0x001000000000780b */ /* 0x000fda0003f04200 */
[----:B------:R-:W-:Y:S05]  /*0470*/  @P0 BRA P1, `(.L_x_5) ;  /* 0x0000000000240947 */ /* 0x000fea0000800000 */
[----:B------:R-:W0:Y:S01]  /*0480*/  LDCU.64 UR4, c[0x0][0x398] ;  /* 0x00007300ff0477ac */ /* 0x000e220008000a00 */
[----:B------:R-:W-:Y:S01]  /*0490*/  IMAD.MOV.U32 R14, RZ, RZ, R10 ;  /* 0x000000ffff0e7224 */ /* 0x000fe200078e000a */
[----:B------:R-:W-:Y:S01]  /*04a0*/  MOV R0, 0x4f0 ;  /* 0x000004f000007802 */ /* 0x000fe20000000f00 */
[----:B------:R-:W-:Y:S02]  /*04b0*/  IMAD.MOV.U32 R15, RZ, RZ, R11 ;  /* 0x000000ffff0f7224 */ /* 0x000fe400078e000b */
[----:B0-----:R-:W-:Y:S02]  /*04c0*/  IMAD.U32 R12, RZ, RZ, UR4 ;  /* 0x00000004ff0c7e24 */ /* 0x001fe4000f8e00ff */
[----:B------:R-:W-:-:S07]  /*04d0*/  IMAD.U32 R13, RZ, RZ, UR5 ;  /* 0x00000005ff0d7e24 */ /* 0x000fce000f8e00ff */
[----:B------:R-:W-:Y:S05]  /*04e0*/  CALL.REL.NOINC `($__internal_0_$__cuda_sm20_div_rn_f64_full) ;  /* 0x0000001400687944 */ /* 0x000fea0003c00000 */
[----:B------:R-:W-:Y:S02]  /*04f0*/  IMAD.MOV.U32 R2, RZ, RZ, R16 ;  /* 0x000000ffff027224 */ /* 0x000fe400078e0010 */
[----:B------:R-:W-:-:S07]  /*0500*/  IMAD.MOV.U32 R3, RZ, RZ, R17 ;  /* 0x000000ffff037224 */ /* 0x000fce00078e0011 */
.L_x_5:
[----:B------:R-:W-:Y:S05]  /*0510*/  BSYNC.RECONVERGENT B0 ;  /* 0x0000000000007941 */ /* 0x000fea0003800200 */
.L_x_4:
[----:B------:R-:W0:Y:S01]  /*0520*/  LDC.64 R4, c[0x0][0x380] ;  /* 0x0000e000ff047b82 */ /* 0x000e220000000a00 */
[----:B------:R-:W1:Y:S01]  /*0530*/  F2I.F64.TRUNC R0, R2 ;  /* 0x0000000200007311 */ /* 0x000e62000030d100 */
[----:B------:R-:W2:Y:S01]  /*0540*/  LDCU.64 UR4, c[0x0][0x3a0] ;  /* 0x00007400ff0477ac */ /* 0x000ea20008000a00 */
[----:B------:R-:W3:Y:S05]  /*0550*/  LDCU.64 UR8, c[0x0][0x3c8] ;  /* 0x00007900ff0877ac */ /* 0x000eea0008000a00 */
[----:B------:R-:W4:Y:S01]  /*0560*/  LDC R13, c[0x0][0x388] ;  /* 0x0000e200ff0d7b82 */ /* 0x000f220000000800 */
[----:B------:R-:W5:Y:S01]  /*0570*/  LDCU.64 UR10, c[0x0][0x398] ;  /* 0x00007300ff0a77ac */ /* 0x000f620008000a00 */
[----:B-1----:R-:W-:-:S04]  /*0580*/  VIMNMX R0, PT, PT, RZ, R0, !PT ;  /* 0x00000000ff007248 */ /* 0x002fc80007fe0100 */
[----:B0-----:R-:W-:Y:S01]  /*0590*/  VIADDMNMX R0, R5, 0xfffffffe, R0, PT ;  /* 0xfffffffe05007846 */ /* 0x001fe20003800100 */
[----:B------:R-:W-:-:S03]  /*05a0*/  VIADD R10, R4, 0x1 ;  /* 0x00000001040a7836 */ /* 0x000fc60000000000 */
[----:B------:R-:W0:Y:S01]  /*05b0*/  I2F.F64 R8, R0 ;  /* 0x0000000000087312 */ /* 0x000e220000201c00 */
[----:B------:R-:W-:Y:S01]  /*05c0*/  SHF.R.S32.HI R5, RZ, 0x1f, R0 ;  /* 0x0000001fff057819 */ /* 0x000fe20000011400 */
[----:B----4-:R-:W-:Y:S01]  /*05d0*/  IMAD.WIDE R10, R10, R13, RZ ;  /* 0x0000000d0a0a7225 */ /* 0x010fe200078e02ff */
[----:B------:R-:W-:-:S03]  /*05e0*/  ISETP.GE.AND P0, PT, R13, 0x1, PT ;  /* 0x000000010d00780c */ /* 0x000fc60003f06270 */
[----:B------:R-:W-:Y:S02]  /*05f0*/  IMAD R11, R11, R0, RZ ;  /* 0x000000000b0b7224 */ /* 0x000fe400078e02ff */
[----:B------:R-:W-:-:S04]  /*0600*/  IMAD.WIDE R14, R6, R13, RZ ;  /* 0x0000000d060e7225 */ /* 0x000fc800078e02ff */
[----:B------:R-:W-:Y:S01]  /*0610*/  IMAD.WIDE.U32 R6, R10, R0, RZ ;  /* 0x000000000a067225 */ /* 0x000fe200078e00ff */
[----:B0-----:R-:W-:-:S03]  /*0620*/  DADD R8, -R8, R2 ;  /* 0x0000000008087229 */ /* 0x001fc60000000102 */
[----:B------:R-:W-:Y:S01]  /*0630*/  IMAD R11, R10, R5, R11 ;  /* 0x000000050a0b7224 */ /* 0x000fe200078e020b */
[C---:B------:R-:W-:Y:S02]  /*0640*/  SHF.L.U64.HI R5, R14.reuse, 0x3, R15 ;  /* 0x000000030e057819 */ /* 0x040fe4000001020f */
[----:B---3--:R-:W-:Y:S01]  /*0650*/  LEA R10, P2, R14, UR8, 0x3 ;  /* 0x000000080e0a7c11 */ /* 0x008fe2000f8418ff */
[----:B------:R-:W-:Y:S01]  /*0660*/  IMAD.IADD R3, R7, 0x1, R11 ;  /* 0x0000000107037824 */ /* 0x000fe200078e020b */
[C---:B--2---:R-:W-:Y:S01]  /*0670*/  LEA R2, P1, R6.reuse, UR4, 0x3 ;  /* 0x0000000406027c11 */ /* 0x044fe2000f8218ff */
[----:B-----5:R-:W-:Y:S01]  /*0680*/  DMUL R8, R8, UR10 ;  /* 0x0000000a08087c28 */ /* 0x020fe20008000000 */
[----:B------:R-:W-:Y:S02]  /*0690*/  IADD3.X R11, PT, PT, R5, UR9, RZ, P2, !PT ;  /* 0x00000009050b7c10 */ /* 0x000fe400097fe4ff */
[----:B------:R-:W-:Y:S02]  /*06a0*/  LEA.HI.X R3, R6, UR5, R3, 0x3, P1 ;  /* 0x0000000506037c11 */ /* 0x000fe400088f1c03 */
[----:B------:R-:W-:Y:S01]  /*06b0*/  SHF.R.S32.HI R5, RZ, 0x1f, R13 ;  /* 0x0000001fff057819 */ /* 0x000fe2000001140d */
[----:B------:R-:W-:Y:S06]  /*06c0*/  @!P0 BRA `(.L_x_6) ;  /* 0x0000000400bc8947 */ /* 0x000fec0003800000 */
[C---:B------:R-:W-:Y:S01]  /*06d0*/  ISETP.GE.U32.AND P1, PT, R13.reuse, 0x10, PT ;  /* 0x000000100d00780c */ /* 0x040fe20003f26070 */
[----:B------:R-:W-:Y:S01]  /*06e0*/  IMAD.MOV.U32 R27, RZ, RZ, RZ ;  /* 0x000000ffff1b7224 */ /* 0x000fe200078e00ff */
[----:B------:R-:W-:Y:S02]  /*06f0*/  SHF.R.S32.HI R6, RZ, 0x1f, R4 ;  /* 0x0000001fff067819 */ /* 0x000fe40000011404 */
[----:B------:R-:W-:-:S03]  /*0700*/  LOP3.LUT R12, R13, 0xf, RZ, 0xc0, !PT ;  /* 0x0000000f0d0c7812 */ /* 0x000fc600078ec0ff */
[-C--:B------:R-:W-:Y:S01]  /*0710*/  IMAD R14, R6, R13.reuse, RZ ;  /* 0x0000000d060e7224 */ /* 0x080fe200078e02ff */
[----:B------:R-:W-:Y:S01]  /*0720*/  ISETP.NE.AND P0, PT, R12, RZ, PT ;  /* 0x000000ff0c00720c */ /* 0x000fe20003f05270 */
[----:B------:R-:W-:-:S04]  /*0730*/  IMAD.WIDE.U32 R6, R4, R13, RZ ;  /* 0x0000000d04067225 */ /* 0x000fc800078e00ff */
[----:B------:R-:W-:-:S04]  /*0740*/  IMAD R15, R5, R4, R14 ;  /* 0x00000004050f7224 */ /* 0x000fc800078e020e */
[----:B------:R-:W-:Y:S01]  /*0750*/  IMAD.IADD R26, R7, 0x1, R15 ;  /* 0x00000001071a7824 */ /* 0x000fe200078e020f */
[----:B------:R-:W-:Y:S06]  /*0760*/  @!P1 BRA `(.L_x_7) ;  /* 0x0000000000a89947 */ /* 0x000fec0003800000 */
[----:B------:R-:W-:Y:S01]  /*0770*/  LOP3.LUT R27, R13, 0x7ffffff0, RZ, 0xc0, !PT ;  /* 0x7ffffff00d1b7812 */ /* 0x000fe200078ec0ff */
[----:B------:R-:W-:-:S07]  /*0780*/  IMAD.MOV.U32 R29, RZ, RZ, RZ ;  /* 0x000000ffff1d7224 */ /* 0x000fce00078e00ff */
.L_x_8:
[----:B0-----:R-:W-:-:S05]  /*0790*/  IADD3 R14, P1, PT, R29, R6, RZ ;  /* 0x000000061d0e7210 */ /* 0x001fca0007f3e0ff */
[----:B------:R-:W-:Y:S01]  /*07a0*/  IMAD.X R15, RZ, RZ, R26, P1 ;  /* 0x000000ffff0f7224 */ /* 0x000fe200008e061a */
[----:B------:R-:W-:-:S04]  /*07b0*/  LEA R22, P1, R14, R2, 0x3 ;  /* 0x000000020e167211 */ /* 0x000fc800078218ff */
[----:B------:R-:W-:-:S05]  /*07c0*/  LEA.HI.X R23, R14, R3, R15, 0x3, P1 ;  /* 0x000000030e177211 */ /* 0x000fca00008f1c0f */
[----:B------:R-:W2:Y:S04]  /*07d0*/  LDG.E.64.CONSTANT R24, desc[UR6][R22.64] ;  /* 0x0000000616187981 */ /* 0x000ea8000c1e9b00 */
[----:B------:R-:W3:Y:S04]  /*07e0*/  LDG.E.64.CONSTANT R20, desc[UR6][R22.64+0x8] ;  /* 0x0000080616147981 */ /* 0x000ee8000c1e9b00 */
[----:B------:R-:W4:Y:S01]  /*07f0*/  LDG.E.64.CONSTANT R18, desc[UR6][R22.64+0x10] ;  /* 0x0000100616127981 */ /* 0x000f22000c1e9b00 */
[----:B------:R-:W-:-:S03]  /*0800*/  IMAD.WIDE.U32 R14, R29, 0x8, R10 ;  /* 0x000000081d0e7825 */ /* 0x000fc600078e000a */
[----:B------:R-:W5:Y:S04]  /*0810*/  LDG.E.64.CONSTANT R16, desc[UR6][R22.64+0x18] ;  /* 0x0000180616107981 */ /* 0x000f68000c1e9b00 */
[----:B--2---:R0:W-:Y:S04]  /*0820*/  STG.E.64 desc[UR6][R14.64], R24 ;  /* 0x000000180e007986 */ /* 0x0041e8000c101b06 */
[----:B---3--:R1:W-:Y:S04]  /*0830*/  STG.E.64 desc[UR6][R14.64+0x8], R20 ;  /* 0x000008140e007986 */ /* 0x0083e8000c101b06 */
[----:B----4-:R2:W-:Y:S04]  /*0840*/  STG.E.64 desc[UR6][R14.64+0x10], R18 ;  /* 0x000010120e007986 */ /* 0x0105e8000c101b06 */
[----:B-----5:R3:W-:Y:S04]  /*0850*/  STG.E.64 desc[UR6][R14.64+0x18], R16 ;  /* 0x000018100e007986 */ /* 0x0207e8000c101b06 */
[----:B0-----:R-:W4:Y:S04]  /*0860*/  LDG.E.64.CONSTANT R24, desc[UR6][R22.64+0x20] ;  /* 0x0000200616187981 */ /* 0x001f28000c1e9b00 */
[----:B-1----:R-:W5:Y:S04]  /*0870*/  LDG.E.64.CONSTANT R20, desc[UR6][R22.64+0x28] ;  /* 0x0000280616147981 */ /* 0x002f68000c1e9b00 */
[----:B--2---:R-:W2:Y:S04]  /*0880*/  LDG.E.64.CONSTANT R18, desc[UR6][R22.64+0x30] ;  /* 0x0000300616127981 */ /* 0x004ea8000c1e9b00 */
[----:B---3--:R-:W3:Y:S04]  /*0890*/  LDG.E.64.CONSTANT R16, desc[UR6][R22.64+0x38] ;  /* 0x0000380616107981 */ /* 0x008ee8000c1e9b00 */
[----:B----4-:R0:W-:Y:S04]  /*08a0*/  STG.E.64 desc[UR6][R14.64+0x20], R24 ;  /* 0x000020180e007986 */ /* 0x0101e8000c101b06 */
[----:B-----5:R1:W-:Y:S04]  /*08b0*/  STG.E.64 desc[UR6][R14.64+0x28], R20 ;  /* 0x000028140e007986 */ /* 0x0203e8000c101b06 */
[----:B--2---:R2:W-:Y:S04]  /*08c0*/  STG.E.64 desc[UR6][R14.64+0x30], R18 ;  /* 0x000030120e007986 */ /* 0x0045e8000c101b06 */
[----:B---3--:R3:W-:Y:S04]  /*08d0*/  STG.E.64 desc[UR6][R14.64+0x38], R16 ;  /* 0x000038100e007986 */ /* 0x0087e8000c101b06 */
        /* <DEDUP_REMOVED lines=11> */
[----:B---3--:R-:W3:Y:S01]  /*0990*/  LDG.E.64.CONSTANT R16, desc[UR6][R22.64+0x70] ;  /* 0x0000700616107981 */ /* 0x008ee2000c1e9b00 */
[----:B------:R-:W-:-:S05]  /*09a0*/  VIADD R29, R29, 0x10 ;  /* 0x000000101d1d7836 */ /* 0x000fca0000000000 */
[----:B------:R-:W-:Y:S01]  /*09b0*/  ISETP.NE.AND P1, PT, R29, R27, PT ;  /* 0x0000001b1d00720c */ /* 0x000fe20003f25270 */
[----:B----4-:R0:W-:Y:S04]  /*09c0*/  STG.E.64 desc[UR6][R14.64+0x78], R24 ;  /* 0x000078180e007986 */ /* 0x0101e8000c101b06 */
[----:B-----5:R0:W-:Y:S04]  /*09d0*/  STG.E.64 desc[UR6][R14.64+0x60], R20 ;  /* 0x000060140e007986 */ /* 0x0201e8000c101b06 */
[----:B--2---:R0:W-:Y:S04]  /*09e0*/  STG.E.64 desc[UR6][R14.64+0x68], R18 ;  /* 0x000068120e007986 */ /* 0x0041e8000c101b06 */
[----:B---3--:R0:W-:Y:S01]  /*09f0*/  STG.E.64 desc[UR6][R14.64+0x70], R16 ;  /* 0x000070100e007986 */ /* 0x0081e2000c101b06 */
[----:B------:R-:W-:Y:S05]  /*0a00*/  @P1 BRA `(.L_x_8) ;  /* 0xfffffffc00601947 */ /* 0x000fea000383ffff */
.L_x_7:
[----:B------:R-:W-:Y:S05]  /*0a10*/  @!P0 BRA `(.L_x_6) ;  /* 0x0000000000e88947 */ /* 0x000fea0003800000 */
[----:B------:R-:W-:Y:S02]  /*0a20*/  ISETP.GE.U32.AND P0, PT, R12, 0x8, PT ;  /* 0x000000080c00780c */ /* 0x000fe40003f06070 */
[----:B------:R-:W-:-:S04]  /*0a30*/  LOP3.LUT R28, R13, 0x7, RZ, 0xc0, !PT ;  /* 0x000000070d1c7812 */ /* 0x000fc800078ec0ff */
[----:B------:R-:W-:-:S07]  /*0a40*/  ISETP.NE.AND P1, PT, R28, RZ, PT ;  /* 0x000000ff1c00720c */ /* 0x000fce0003f25270 */
[----:B------:R-:W-:Y:S06]  /*0a50*/  @!P0 BRA `(.L_x_9) ;  /* 0x0000000000588947 */ /* 0x000fec0003800000 */
[----:B------:R-:W-:-:S05]  /*0a60*/  IADD3 R12, P0, PT, R27, R6, RZ ;  /* 0x000000061b0c7210 */ /* 0x000fca0007f1e0ff */
[----:B0-----:R-:W-:Y:S01]  /*0a70*/  IMAD.X R14, RZ, RZ, R26, P0 ;  /* 0x000000ffff0e7224 */ /* 0x001fe200000e061a */
[----:B------:R-:W-:-:S04]  /*0a80*/  LEA R24, P0, R12, R2, 0x3 ;  /* 0x000000020c187211 */ /* 0x000fc800078018ff */
[----:B------:R-:W-:-:S05]  /*0a90*/  LEA.HI.X R25, R12, R3, R14, 0x3, P0 ;  /* 0x000000030c197211 */ /* 0x000fca00000f1c0e */
[----:B------:R-:W2:Y:S04]  /*0aa0*/  LDG.E.64.CONSTANT R22, desc[UR6][R24.64] ;  /* 0x0000000618167981 */ /* 0x000ea8000c1e9b00 */
[----:B------:R-:W3:Y:S04]  /*0ab0*/  LDG.E.64.CONSTANT R18, desc[UR6][R24.64+0x8] ;  /* 0x0000080618127981 */ /* 0x000ee8000c1e9b00 */
[----:B------:R-:W4:Y:S04]  /*0ac0*/  LDG.E.64.CONSTANT R16, desc[UR6][R24.64+0x10] ;  /* 0x0000100618107981 */ /* 0x000f28000c1e9b00 */
[----:B------:R-:W5:Y:S01]  /*0ad0*/  LDG.E.64.CONSTANT R14, desc[UR6][R24.64+0x18] ;  /* 0x00001806180e7981 */ /* 0x000f62000c1e9b00 */
[----:B------:R-:W-:-:S05]  /*0ae0*/  IMAD.WIDE.U32 R20, R27, 0x8, R10 ;  /* 0x000000081b147825 */ /* 0x000fca00078e000a */
[----:B--2---:R0:W-:Y:S04]  /*0af0*/  STG.E.64 desc[UR6][R20.64], R22 ;  /* 0x0000001614007986 */ /* 0x0041e8000c101b06 */
[----:B---3--:R1:W-:Y:S04]  /*0b00*/  STG.E.64 desc[UR6][R20.64+0x8], R18 ;  /* 0x0000081214007986 */ /* 0x0083e8000c101b06 */
[----:B----4-:R2:W-:Y:S04]  /*0b10*/  STG.E.64 desc[UR6][R20.64+0x10], R16 ;  /* 0x0000101014007986 */ /* 0x0105e8000c101b06 */
[----:B-----5:R3:W-:Y:S04]  /*0b20*/  STG.E.64 desc[UR6][R20.64+0x18], R14 ;  /* 0x0000180e14007986 */ /* 0x0207e8000c101b06 */
[----:B0-----:R-:W4:Y:S04]  /*0b30*/  LDG.E.64.CONSTANT R22, desc[UR6][R24.64+0x38] ;  /* 0x0000380618167981 */ /* 0x001f28000c1e9b00 */
[----:B-1----:R-:W5:Y:S04]  /*0b40*/  LDG.E.64.CONSTANT R18, desc[UR6][R24.64+0x20] ;  /* 0x0000200618127981 */ /* 0x002f68000c1e9b00 */
[----:B--2---:R-:W2:Y:S04]  /*0b50*/  LDG.E.64.CONSTANT R16, desc[UR6][R24.64+0x28] ;  /* 0x0000280618107981 */ /* 0x004ea8000c1e9b00 */
[----:B---3--:R-:W3:Y:S01]  /*0b60*/  LDG.E.64.CONSTANT R14, desc[UR6][R24.64+0x30] ;  /* 0x00003006180e7981 */ /* 0x008ee2000c1e9b00 */
[----:B------:R-:W-:-:S03]  /*0b70*/  VIADD R27, R27, 0x8 ;  /* 0x000000081b1b7836 */ /* 0x000fc60000000000 */
[----:B----4-:R1:W-:Y:S04]  /*0b80*/  STG.E.64 desc[UR6][R20.64+0x38], R22 ;  /* 0x0000381614007986 */ /* 0x0103e8000c101b06 */
[----:B-----5:R1:W-:Y:S04]  /*0b90*/  STG.E.64 desc[UR6][R20.64+0x20], R18 ;  /* 0x0000201214007986 */ /* 0x0203e8000c101b06 */
[----:B--2---:R1:W-:Y:S04]  /*0ba0*/  STG.E.64 desc[UR6][R20.64+0x28], R16 ;  /* 0x0000281014007986 */ /* 0x0043e8000c101b06 */
[----:B---3--:R1:W-:Y:S02]  /*0bb0*/  STG.E.64 desc[UR6][R20.64+0x30], R14 ;  /* 0x0000300e14007986 */ /* 0x0083e4000c101b06 */
.L_x_9:
[----:B------:R-:W-:Y:S05]  /*0bc0*/  @!P1 BRA `(.L_x_6) ;  /* 0x00000000007c9947 */ /* 0x000fea0003800000 */
[----:B------:R-:W-:Y:S02]  /*0bd0*/  ISETP.GE.U32.AND P0, PT, R28, 0x4, PT ;  /* 0x000000041c00780c */ /* 0x000fe40003f06070 */
[----:B------:R-:W-:-:S04]  /*0be0*/  LOP3.LUT R12, R13, 0x3, RZ, 0xc0, !PT ;  /* 0x000000030d0c7812 */ /* 0x000fc800078ec0ff */
[----:B------:R-:W-:-:S07]  /*0bf0*/  ISETP.NE.AND P1, PT, R12, RZ, PT ;  /* 0x000000ff0c00720c */ /* 0x000fce0003f25270 */
[----:B------:R-:W-:Y:S06]  /*0c00*/  @!P0 BRA `(.L_x_10) ;  /* 0x0000000000388947 */ /* 0x000fec0003800000 */
[----:B01----:R-:W-:-:S05]  /*0c10*/  IADD3 R14, P0, PT, R27, R6, RZ ;  /* 0x000000061b0e7210 */ /* 0x003fca0007f1e0ff */
[----:B------:R-:W-:Y:S01]  /*0c20*/  IMAD.X R15, RZ, RZ, R26, P0 ;  /* 0x000000ffff0f7224 */ /* 0x000fe200000e061a */
[----:B------:R-:W-:-:S04]  /*0c30*/  LEA R24, P0, R14, R2, 0x3 ;  /* 0x000000020e187211 */ /* 0x000fc800078018ff */
[----:B------:R-:W-:-:S05]  /*0c40*/  LEA.HI.X R25, R14, R3, R15, 0x3, P0 ;  /* 0x000000030e197211 */ /* 0x000fca00000f1c0f */
[----:B------:R-:W2:Y:S04]  /*0c50*/  LDG.E.64.CONSTANT R22, desc[UR6][R24.64] ;  /* 0x0000000618167981 */ /* 0x000ea8000c1e9b00 */
[----:B------:R-:W3:Y:S04]  /*0c60*/  LDG.E.64.CONSTANT R18, desc[UR6][R24.64+0x8] ;  /* 0x0000080618127981 */ /* 0x000ee8000c1e9b00 */
[----:B------:R-:W4:Y:S04]  /*0c70*/  LDG.E.64.CONSTANT R16, desc[UR6][R24.64+0x10] ;  /* 0x0000100618107981 */ /* 0x000f28000c1e9b00 */
[----:B------:R-:W5:Y:S01]  /*0c80*/  LDG.E.64.CONSTANT R14, desc[UR6][R24.64+0x18] ;  /* 0x00001806180e7981 */ /* 0x000f62000c1e9b00 */
[----:B------:R-:W-:-:S04]  /*0c90*/  IMAD.WIDE.U32 R20, R27, 0x8, R10 ;  /* 0x000000081b147825 */ /* 0x000fc800078e000a */
[----:B------:R-:W-:Y:S01]  /*0ca0*/  VIADD R27, R27, 0x4 ;  /* 0x000000041b1b7836 */ /* 0x000fe20000000000 */
[----:B--2---:R2:W-:Y:S04]  /*0cb0*/  STG.E.64 desc[UR6][R20.64], R22 ;  /* 0x0000001614007986 */ /* 0x0045e8000c101b06 */
[----:B---3--:R2:W-:Y:S04]  /*0cc0*/  STG.E.64 desc[UR6][R20.64+0x8], R18 ;  /* 0x0000081214007986 */ /* 0x0085e8000c101b06 */
[----:B----4-:R2:W-:Y:S04]  /*0cd0*/  STG.E.64 desc[UR6][R20.64+0x10], R16 ;  /* 0x0000101014007986 */ /* 0x0105e8000c101b06 */
[----:B-----5:R2:W-:Y:S02]  /*0ce0*/  STG.E.64 desc[UR6][R20.64+0x18], R14 ;  /* 0x0000180e14007986 */ /* 0x0205e4000c101b06 */
.L_x_10:
[----:B------:R-:W-:Y:S05]  /*0cf0*/  @!P1 BRA `(.L_x_6) ;  /* 0x0000000000309947 */ /* 0x000fea0003800000 */
[----:B------:R-:W-:-:S05]  /*0d00*/  UMOV UR4, URZ ;  /* 0x000000ff00047c82 */ /* 0x000fca0008000000 */
.L_x_11:
[----:B0123--:R-:W-:-:S05]  /*0d10*/  IADD3 R15, P0, PT, R27, R6, RZ ;  /* 0x000000061b0f7210 */ /* 0x00ffca0007f1e0ff */
[----:B------:R-:W-:Y:S01]  /*0d20*/  IMAD.X R16, RZ, RZ, R26, P0 ;  /* 0x000000ffff107224 */ /* 0x000fe200000e061a */
[----:B------:R-:W-:-:S04]  /*0d30*/  LEA R14, P0, R15, R2, 0x3 ;  /* 0x000000020f0e7211 */ /* 0x000fc800078018ff */
[----:B------:R-:W-:-:S06]  /*0d40*/  LEA.HI.X R15, R15, R3, R16, 0x3, P0 ;  /* 0x000000030f0f7211 */ /* 0x000fcc00000f1c10 */
[----:B------:R-:W2:Y:S01]  /*0d50*/  LDG.E.64.CONSTANT R14, desc[UR6][R14.64] ;  /* 0x000000060e0e7981 */ /* 0x000ea2000c1e9b00 */
[----:B------:R-:W-:Y:S01]  /*0d60*/  IMAD.WIDE.U32 R16, R27, 0x8, R10 ;  /* 0x000000081b107825 */ /* 0x000fe200078e000a */
[----:B------:R-:W-:-:S03]  /*0d70*/  UIADD3 UR4, UPT, UPT, UR4, 0x1, URZ ;  /* 0x0000000104047890 */ /* 0x000fc6000fffe0ff */
[----:B------:R-:W-:-:S03]  /*0d80*/  VIADD R27, R27, 0x1 ;  /* 0x000000011b1b7836 */ /* 0x000fc60000000000 */
[----:B------:R-:W-:Y:S01]  /*0d90*/  ISETP.NE.AND P0, PT, R12, UR4, PT ;  /* 0x000000040c007c0c */ /* 0x000fe2000bf05270 */
[----:B--2---:R3:W-:-:S12]  /*0da0*/  STG.E.64 desc[UR6][R16.64], R14 ;  /* 0x0000000e10007986 */ /* 0x0047d8000c101b06 */
[----:B------:R-:W-:Y:S05]  /*0db0*/  @P0 BRA `(.L_x_11) ;  /* 0xfffffffc00d40947 */ /* 0x000fea000383ffff */
.L_x_6:
[----:B------:R-:W-:-:S04]  /*0dc0*/  VIMNMX R4, PT, PT, R13, R4, PT ;  /* 0x000000040d047248 */ /* 0x000fc80003fe0100 */
[----:B------:R-:W-:-:S13]  /*0dd0*/  ISETP.GE.AND P0, PT, R4, 0x1, PT ;  /* 0x000000010400780c */ /* 0x000fda0003f06270 */
[----:B------:R-:W-:Y:S05]  /*0de0*/  @!P0 EXIT ;  /* 0x000000000000894d */ /* 0x000fea0003800000 */
[----:B------:R-:W4:Y:S01]  /*0df0*/  LDCU UR4, c[0x0][0x380] ;  /* 0x00007000ff0477ac */ /* 0x000f220008000800 */
[----:B------:R-:W-:Y:S02]  /*0e00*/  IADD3 R4, P0, PT, R10, 0x40, RZ ;  /* 0x000000400a047810 */ /* 0x000fe40007f1e0ff */
[C---:B------:R-:W-:Y:S02]  /*0e10*/  LOP3.LUT R6, R13.reuse, 0xf, RZ, 0xc0, !PT ;  /* 0x0000000f0d067812 */ /* 0x040fe400078ec0ff */
[C---:B------:R-:W-:Y:S01]  /*0e20*/  LOP3.LUT R7, R13.reuse, 0x7, RZ, 0xc0, !PT ;  /* 0x000000070d077812 */ /* 0x040fe200078ec0ff */
[----:B0-----:R-:W-:Y:S01]  /*0e30*/  IMAD.X R25, RZ, RZ, R11, P0 ;  /* 0x000000ffff197224 */ /* 0x001fe200000e060b */
[----:B------:R-:W-:Y:S01]  /*0e40*/  LOP3.LUT R24, R13, 0x3, RZ, 0xc0, !PT ;  /* 0x000000030d187812 */ /* 0x000fe200078ec0ff */
[----:B----4-:R-:W-:-:S07]  /*0e50*/  IMAD.U32 R26, RZ, RZ, UR4 ;  /* 0x00000004ff1a7e24 */ /* 0x010fce000f8e00ff */
.L_x_17:
[----:B0-----:R-:W0:Y:S01]  /*0e60*/  LDCU UR5, c[0x0][0x388] ;  /* 0x00007100ff0577ac */ /* 0x001e220008000800 */
[----:B-12---:R-:W-:Y:S02]  /*0e70*/  VIADD R19, R26, 0xffffffff ;  /* 0xffffffff1a137836 */ /* 0x006fe40000000000 */
[----:B------:R-:W-:Y:S02]  /*0e80*/  IMAD.MOV.U32 R27, RZ, RZ, R26 ;  /* 0x000000ffff1b7224 */ /* 0x000fe400078e001a */
[----:B------:R-:W-:Y:S02]  /*0e90*/  IMAD.MOV.U32 R29, RZ, RZ, RZ ;  /* 0x000000ffff1d7224 */ /* 0x000fe400078e00ff */
[----:B------:R-:W-:Y:S01]  /*0ea0*/  IMAD.MOV.U32 R26, RZ, RZ, R19 ;  /* 0x000000ffff1a7224 */ /* 0x000fe200078e0013 */
[----:B0-----:R-:W-:Y:S02]  /*0eb0*/  UISETP.GE.U32.AND UP0, UPT, UR5, 0x10, UPT ;  /* 0x000000100500788c */ /* 0x001fe4000bf06070 */
[----:B------:R-:W-:-:S04]  /*0ec0*/  IMAD.WIDE.U32 R12, R19, UR5, RZ ;  /* 0x00000005130c7c25 */ /* 0x000fc8000f8e00ff */
[----:B------:R-:W-:-:S03]  /*0ed0*/  IMAD R28, R19, R5, R13 ;  /* 0x00000005131c7224 */ /* 0x000fc600078e020d */
[----:B----4-:R-:W-:Y:S05]  /*0ee0*/  BRA.U !UP0, `(.L_x_12) ;  /* 0x00000005086c7547 */ /* 0x010fea000b800000 */
[----:B------:R-:W0:Y:S01]  /*0ef0*/  LDCU UR4, c[0x0][0x380] ;  /* 0x00007000ff0477ac */ /* 0x000e220008000800 */
[----:B---3--:R-:W1:Y:S01]  /*0f00*/  LDC.64 R14, c[0x0][0x3a0] ;  /* 0x0000e800ff0e7b82 */ /* 0x008e620000000a00 */
[----:B------:R-:W-:Y:S01]  /*0f10*/  IMAD.MOV.U32 R29, RZ, RZ, R4 ;  /* 0x000000ffff1d7224 */ /* 0x000fe200078e0004 */
[----:B------:R-:W-:Y:S01]  /*0f20*/  ULOP3.LUT UR8, UR5, 0x7ffffff0, URZ, 0xc0, !UPT ;  /* 0x7ffffff005087892 */ /* 0x000fe2000f8ec0ff */
[----:B------:R-:W-:Y:S01]  /*0f30*/  IMAD.MOV.U32 R20, RZ, RZ, R25 ;  /* 0x000000ffff147224 */ /* 0x000fe200078e0019 */
[----:B0-----:R-:W-:-:S06]  /*0f40*/  UIADD3 UR4, UPT, UPT, UR4, 0x1, URZ ;  /* 0x0000000104047890 */ /* 0x001fcc000fffe0ff */
[----:B------:R-:W-:Y:S01]  /*0f50*/  IMAD.WIDE R16, R0, UR4, RZ ;  /* 0x0000000400107c25 */ /* 0x000fe2000f8e02ff */
[----:B------:R-:W-:-:S03]  /*0f60*/  UIADD3 UR4, UPT, UPT, -UR8, URZ, URZ ;  /* 0x000000ff08047290 */ /* 0x000fc6000fffe1ff */
[C---:B------:R-:W-:Y:S01]  /*0f70*/  IMAD.SHL.U32 R18, R16.reuse, 0x8, RZ ;  /* 0x0000000810127824 */ /* 0x040fe200078e00ff */
[----:B------:R-:W-:-:S04]  /*0f80*/  SHF.L.U64.HI R17, R16, 0x3, R17 ;  /* 0x0000000310117819 */ /* 0x000fc80000010211 */
[----:B------:R-:W-:-:S04]  /*0f90*/  LEA R16, P0, R19, R18, 0x3 ;  /* 0x0000001213107211 */ /* 0x000fc800078018ff */
[----:B------:R-:W-:Y:S01]  /*0fa0*/  LEA.HI.X R17, R19, R17, RZ, 0x3, P0 ;  /* 0x0000001113117211 */ /* 0x000fe200000f1cff */
[----:B-1----:R-:W-:-:S04]  /*0fb0*/  IMAD.WIDE.U32 R14, R16, UR5, R14 ;  /* 0x00000005100e7c25 */ /* 0x002fc8000f8e000e */
[----:B------:R-:W-:-:S04]  /*0fc0*/  IMAD R16, R5, R16, RZ ;  /* 0x0000001005107224 */ /* 0x000fc800078e02ff */
[----:B------:R-:W-:Y:S01]  /*0fd0*/  IMAD R17, R17, UR5, R16 ;  /* 0x0000000511117c24 */ /* 0x000fe2000f8e0210 */
[----:B------:R-:W-:-:S05]  /*0fe0*/  IADD3 R16, P0, PT, R14, 0x40, RZ ;  /* 0x000000400e107810 */ /* 0x000fca0007f1e0ff */
[----:B------:R-:W-:-:S08]  /*0ff0*/  IMAD.X R17, R15, 0x1, R17, P0 ;  /* 0x000000010f117824 */ /* 0x000fd000000e0611 */
.L_x_13:
[----:B-1----:R-:W-:Y:S01]  /*1000*/  IMAD.MOV.U32 R14, RZ, RZ, R29 ;  /* 0x000000ffff0e7224 */ /* 0x002fe200078e001d */
[----:B------:R-:W2:Y:S01]  /*1010*/  LDG.E.64.CONSTANT R18, desc[UR6][R16.64+-0x40] ;  /* 0xffffc00610127981 */ /* 0x000ea2000c1e9b00 */
[----:B------:R-:W-:-:S05]  /*1020*/  IMAD.MOV.U32 R15, RZ, RZ, R20 ;  /* 0x000000ffff0f7224 */ /* 0x000fca00078e0014 */
[----:B------:R-:W2:Y:S04]  /*1030*/  LDG.E.64 R22, desc[UR6][R14.64+-0x40] ;  /* 0xffffc0060e167981 */ /* 0x000ea8000c1e1b00 */
[----:B------:R-:W3:Y:S01]  /*1040*/  LDG.E.64 R20, desc[UR6][R14.64+-0x38] ;  /* 0xffffc8060e147981 */ /* 0x000ee2000c1e1b00 */
[----:B--2---:R-:W-:-:S03]  /*1050*/  DFMA R22, R8, R22, R18 ;  /* 0x000000160816722b */ /* 0x004fc60000000012 */
[----:B------:R-:W3:Y:S04]  /*1060*/  LDG.E.64.CONSTANT R18, desc[UR6][R16.64+-0x38] ;  /* 0xffffc80610127981 */ /* 0x000ee8000c1e9b00 */
[----:B------:R0:W-:Y:S04]  /*1070*/  STG.E.64 desc[UR6][R14.64+-0x40], R22 ;  /* 0xffffc0160e007986 */ /* 0x0001e8000c101b06 */
[----:B0-----:R-:W2:Y:S01]  /*1080*/  LDG.E.64 R22, desc[UR6][R14.64+-0x30] ;  /* 0xffffd0060e167981 */ /* 0x001ea2000c1e1b00 */
[----:B---3--:R-:W-:-:S03]  /*1090*/  DFMA R20, R8, R20, R18 ;  /* 0x000000140814722b */ /* 0x008fc60000000012 */
[----:B------:R-:W2:Y:S04]  /*10a0*/  LDG.E.64.CONSTANT R18, desc[UR6][R16.64+-0x30] ;  /* 0xffffd00610127981 */ /* 0x000ea8000c1e9b00 */
[----:B------:R0:W-:Y:S04]  /*10b0*/  STG.E.64 desc[UR6][R14.64+-0x38], R20 ;  /* 0xffffc8140e007986 */ /* 0x0001e8000c101b06 */
[----:B0-----:R-:W3:Y:S01]  /*10c0*/  LDG.E.64 R20, desc[UR6][R14.64+-0x28] ;  /* 0xffffd8060e147981 */ /* 0x001ee2000c1e1b00 */
        /* <DEDUP_REMOVED lines=47> */
[----:B0-----:R0:W3:Y:S01]  /*13c0*/  LDG.E.64.CONSTANT R20, desc[UR6][R16.64+0x38] ;  /* 0x0000380610147981 */ /* 0x0010e2000c1e9b00 */
[----:B--2---:R-:W-:-:S03]  /*13d0*/  DFMA R22, R8, R22, R18 ;  /* 0x000000160816722b */ /* 0x004fc60000000012 */
[----:B------:R-:W3:Y:S04]  /*13e0*/  LDG.E.64 R18, desc[UR6][R14.64+0x38] ;  /* 0x000038060e127981 */ /* 0x000ee8000c1e1b00 */
[----:B------:R1:W-:Y:S01]  /*13f0*/  STG.E.64 desc[UR6][R14.64+0x30], R22 ;  /* 0x000030160e007986 */ /* 0x0003e2000c101b06 */
[----:B------:R-:W-:-:S04]  /*1400*/  UIADD3 UR4, UPT, UPT, UR4, 0x10, URZ ;  /* 0x0000001004047890 */ /* 0x000fc8000fffe0ff */
[----:B------:R-:W-:Y:S01]  /*1410*/  UISETP.NE.AND UP0, UPT, UR4, URZ, UPT ;  /* 0x000000ff0400728c */ /* 0x000fe2000bf05270 */
[----:B0-----:R-:W-:Y:S02]  /*1420*/  IADD3 R16, P0, PT, R16, 0x80, RZ ;  /* 0x0000008010107810 */ /* 0x001fe40007f1e0ff */
[----:B------:R-:W-:-:S03]  /*1430*/  IADD3 R29, P1, PT, R14, 0x80, RZ ;  /* 0x000000800e1d7810 */ /* 0x000fc60007f3e0ff */
[----:B------:R-:W-:Y:S01]  /*1440*/  IMAD.X R17, RZ, RZ, R17, P0 ;  /* 0x000000ffff117224 */ /* 0x000fe200000e0611 */
[----:B---3--:R-:W-:-:S07]  /*1450*/  DFMA R18, R8, R18, R20 ;  /* 0x000000120812722b */ /* 0x008fce0000000014 */
[----:B------:R1:W-:Y:S01]  /*1460*/  STG.E.64 desc[UR6][R14.64+0x38], R18 ;  /* 0x000038120e007986 */ /* 0x0003e2000c101b06 */
[----:B------:R-:W-:Y:S01]  /*1470*/  IMAD.X R20, RZ, RZ, R15, P1 ;  /* 0x000000ffff147224 */ /* 0x000fe200008e060f */
[----:B------:R-:W-:Y:S06]  /*1480*/  BRA.U UP0, `(.L_x_13) ;  /* 0xfffffff900dc7547 */ /* 0x000fec000b83ffff */
[----:B------:R-:W-:-:S07]  /*1490*/  IMAD.U32 R29, RZ, RZ, UR8 ;  /* 0x00000008ff1d7e24 */ /* 0x000fce000f8e00ff */
.L_x_12:
[----:B------:R-:W-:-:S13]  /*14a0*/  ISETP.NE.AND P0, PT, R6, RZ, PT ;  /* 0x000000ff0600720c */ /* 0x000fda0003f05270 */
[----:B------:R-:W-:Y:S05]  /*14b0*/  @!P0 BRA `(.L_x_14) ;  /* 0x0000000400688947 */ /* 0x000fea0003800000 */
[----:B-1-3--:R-:W-:Y:S01]  /*14c0*/  VIADD R14, R6, 0xffffffff ;  /* 0xffffffff060e7836 */ /* 0x00afe20000000000 */
[----:B------:R-:W-:-:S04]  /*14d0*/  ISETP.NE.AND P1, PT, R7, RZ, PT ;  /* 0x000000ff0700720c */ /* 0x000fc80003f25270 */
[----:B------:R-:W-:-:S13]  /*14e0*/  ISETP.GE.U32.AND P0, PT, R14, 0x7, PT ;  /* 0x000000070e00780c */ /* 0x000fda0003f06070 */
[----:B------:R-:W-:Y:S05]  /*14f0*/  @!P0 BRA `(.L_x_15) ;  /* 0x0000000000988947 */ /* 0x000fea0003800000 */
[C---:B------:R-:W-:Y:S01]  /*1500*/  IADD3 R14, P0, PT, R29.reuse, R12, RZ ;  /* 0x0000000c1d0e7210 */ /* 0x040fe20007f1e0ff */
[----:B------:R-:W-:-:S04]  /*1510*/  IMAD.WIDE.U32 R20, R29, 0x8, R10 ;  /* 0x000000081d147825 */ /* 0x000fc800078e000a */
[----:B------:R-:W-:Y:S01]  /*1520*/  IMAD.X R15, RZ, RZ, R28, P0 ;  /* 0x000000ffff0f7224 */ /* 0x000fe200000e061c */
[C---:B------:R-:W-:Y:S01]  /*1530*/  LEA R22, P0, R14.reuse, R2, 0x3 ;  /* 0x000000020e167211 */ /* 0x040fe200078018ff */
[----:B------:R-:W2:Y:S03]  /*1540*/  LDG.E.64 R16, desc[UR6][R20.64] ;  /* 0x0000000614107981 */ /* 0x000ea6000c1e1b00 */
[----:B------:R-:W-:Y:S01]  /*1550*/  LEA.HI.X R23, R14, R3, R15, 0x3, P0 ;  /* 0x000000030e177211 */ /* 0x000fe200000f1c0f */
[----:B------:R-:W3:Y:S04]  /*1560*/  LDG.E.64 R18, desc[UR6][R20.64+0x8] ;  /* 0x0000080614127981 */ /* 0x000ee8000c1e1b00 */
[----:B------:R-:W2:Y:S02]  /*1570*/  LDG.E.64.CONSTANT R14, desc[UR6][R22.64] ;  /* 0x00000006160e7981 */ /* 0x000ea4000c1e9b00 */
[----:B--2---:R-:W-:-:S02]  /*1580*/  DFMA R16, R8, R16, R14 ;  /* 0x000000100810722b */ /* 0x004fc4000000000e */
[----:B------:R-:W3:Y:S05]  /*1590*/  LDG.E.64.CONSTANT R14, desc[UR6][R22.64+0x8] ;  /* 0x00000806160e7981 */ /* 0x000eea000c1e9b00 */
        /* <DEDUP_REMOVED lines=17> */
[----:B0-----:R-:W2:Y:S04]  /*16b0*/  LDG.E.64.CONSTANT R16, desc[UR6][R22.64+0x30] ;  /* 0x0000300616107981 */ /* 0x001ea8000c1e9b00 */
[----:B------:R-:W4:Y:S01]  /*16c0*/  LDG.E.64.CONSTANT R22, desc[UR6][R22.64+0x38] ;  /* 0x0000380616167981 */ /* 0x000f22000c1e9b00 */
[----:B---3--:R-:W-:-:S03]  /*16d0*/  DFMA R18, R8, R18, R14 ;  /* 0x000000120812722b */ /* 0x008fc6000000000e */
[----:B------:R-:W2:Y:S02]  /*16e0*/  LDG.E.64 R14, desc[UR6][R20.64+0x30] ;  /* 0x00003006140e7981 */ /* 0x000ea4000c1e1b00 */
[C---:B--2---:R-:W-:Y:S02]  /*16f0*/  DFMA R14, R8.reuse, R14, R16 ;  /* 0x0000000e080e722b */ /* 0x044fe40000000010 */
[----:B------:R-:W4:Y:S04]  /*1700*/  LDG.E.64 R16, desc[UR6][R20.64+0x38] ;  /* 0x0000380614107981 */ /* 0x000f28000c1e1b00 */
[----:B------:R0:W-:Y:S04]  /*1710*/  STG.E.64 desc[UR6][R20.64+0x28], R18 ;  /* 0x0000281214007986 */ /* 0x0001e8000c101b06 */
[----:B------:R0:W-:Y:S01]  /*1720*/  STG.E.64 desc[UR6][R20.64+0x30], R14 ;  /* 0x0000300e14007986 */ /* 0x0001e2000c101b06 */
[----:B------:R-:W-:Y:S01]  /*1730*/  VIADD R29, R29, 0x8 ;  /* 0x000000081d1d7836 */ /* 0x000fe20000000000 */
[----:B----4-:R-:W-:-:S07]  /*1740*/  DFMA R16, R8, R16, R22 ;  /* 0x000000100810722b */ /* 0x010fce0000000016 */
[----:B------:R0:W-:Y:S04]  /*1750*/  STG.E.64 desc[UR6][R20.64+0x38], R16 ;  /* 0x0000381014007986 */ /* 0x0001e8000c101b06 */
.L_x_15:
[----:B------:R-:W-:Y:S05]  /*1760*/  @!P1 BRA `(.L_x_14) ;  /* 0x0000000000bc9947 */ /* 0x000fea0003800000 */
[----:B0-----:R-:W-:Y:S01]  /*1770*/  VIADD R14, R7, 0xffffffff ;  /* 0xffffffff070e7836 */ /* 0x001fe20000000000 */
[----:B------:R-:W-:-:S04]  /*1780*/  ISETP.NE.AND P1, PT, R24, RZ, PT ;  /* 0x000000ff1800720c */ /* 0x000fc80003f25270 */
[----:B------:R-:W-:-:S13]  /*1790*/  ISETP.GE.U32.AND P0, PT, R14, 0x3, PT ;  /* 0x000000030e00780c */ /* 0x000fda0003f06070 */
[----:B------:R-:W-:Y:S05]  /*17a0*/  @!P0 BRA `(.L_x_16) ;  /* 0x0000000000588947 */ /* 0x000fea0003800000 */
[----:B------:R-:W-:-:S05]  /*17b0*/  IADD3 R15, P0, PT, R29, R12, RZ ;  /* 0x0000000c1d0f7210 */ /* 0x000fca0007f1e0ff */
[----:B------:R-:W-:Y:S01]  /*17c0*/  IMAD.X R16, RZ, RZ, R28, P0 ;  /* 0x000000ffff107224 */ /* 0x000fe200000e061c */
[----:B------:R-:W-:-:S04]  /*17d0*/  LEA R14, P0, R15, R2, 0x3 ;  /* 0x000000020f0e7211 */ /* 0x000fc800078018ff */
[----:B------:R-:W-:Y:S01]  /*17e0*/  LEA.HI.X R15, R15, R3, R16, 0x3, P0 ;  /* 0x000000030f0f7211 */ /* 0x000fe200000f1c10 */
[----:B------:R-:W-:-:S04]  /*17f0*/  IMAD.WIDE.U32 R16, R29, 0x8, R10 ;  /* 0x000000081d107825 */ /* 0x000fc800078e000a */
[----:B------:R-:W2:Y:S04]  /*1800*/  LDG.E.64.CONSTANT R22, desc[UR6][R14.64] ;  /* 0x000000060e167981 */ /* 0x000ea8000c1e9b00 */
[----:B------:R-:W2:Y:S04]  /*1810*/  LDG.E.64 R18, desc[UR6][R16.64] ;  /* 0x0000000610127981 */ /* 0x000ea8000c1e1b00 */
[----:B------:R-:W3:Y:S01]  /*1820*/  LDG.E.64 R20, desc[UR6][R16.64+0x8] ;  /* 0x0000080610147981 */ /* 0x000ee2000c1e1b00 */
[----:B--2---:R-:W-:-:S03]  /*1830*/  DFMA R22, R8, R18, R22 ;  /* 0x000000120816722b */ /* 0x004fc60000000016 */
[----:B------:R-:W3:Y:S04]  /*1840*/  LDG.E.64.CONSTANT R18, desc[UR6][R14.64+0x8] ;  /* 0x000008060e127981 */ /* 0x000ee8000c1e9b00 */
[----:B------:R0:W-:Y:S04]  /*1850*/  STG.E.64 desc[UR6][R16.64], R22 ;  /* 0x0000001610007986 */ /* 0x0001e8000c101b06 */
[----:B0-----:R-:W2:Y:S01]  /*1860*/  LDG.E.64.CONSTANT R22, desc[UR6][R14.64+0x10] ;  /* 0x000010060e167981 */ /* 0x001ea2000c1e9b00 */
[----:B---3--:R-:W-:-:S03]  /*1870*/  DFMA R18, R8, R20, R18 ;  /* 0x000000140812722b */ /* 0x008fc60000000012 */
[----:B------:R-:W2:Y:S04]  /*1880*/  LDG.E.64 R20, desc[UR6][R16.64+0x10] ;  /* 0x0000100610147981 */ /* 0x000ea8000c1e1b00 */
[----:B------:R0:W-:Y:S04]  /*1890*/  STG.E.64 desc[UR6][R16.64+0x8], R18 ;  /* 0x0000081210007986 */ /* 0x0001e8000c101b06 */
[----:B0-----:R-:W3:Y:S01]  /*18a0*/  LDG.E.64.CONSTANT R18, desc[UR6][R14.64+0x18] ;  /* 0x000018060e127981 */ /* 0x001ee2000c1e9b00 */
[----:B--2---:R-:W-:-:S03]  /*18b0*/  DFMA R20, R8, R20, R22 ;  /* 0x000000140814722b */ /* 0x004fc60000000016 */
[----:B------:R-:W3:Y:S04]  /*18c0*/  LDG.E.64 R22, desc[UR6][R16.64+0x18] ;  /* 0x0000180610167981 */ /* 0x000ee8000c1e1b00 */
[----:B------:R0:W-:Y:S01]  /*18d0*/  STG.E.64 desc[UR6][R16.64+0x10], R20 ;  /* 0x0000101410007986 */ /* 0x0001e2000c101b06 */
[----:B------:R-:W-:Y:S01]  /*18e0*/  VIADD R29, R29, 0x4 ;  /* 0x000000041d1d7836 */ /* 0x000fe20000000000 */
[----:B---3--:R-:W-:-:S07]  /*18f0*/  DFMA R18, R8, R22, R18 ;  /* 0x000000160812722b */ /* 0x008fce0000000012 */
[----:B------:R0:W-:Y:S04]  /*1900*/  STG.E.64 desc[UR6][R16.64+0x18], R18 ;  /* 0x0000181210007986 */ /* 0x0001e8000c101b06 */
.L_x_16:
[----:B------:R-:W-:Y:S05]  /*1910*/  @!P1 BRA `(.L_x_14) ;  /* 0x0000000000509947 */ /* 0x000fea0003800000 */
[C---:B------:R-:W-:Y:S01]  /*1920*/  IADD3 R13, P0, PT, R29.reuse, R12, RZ ;  /* 0x0000000c1d0d7210 */ /* 0x040fe20007f1e0ff */
[----:B------:R-:W-:-:S04]  /*1930*/  IMAD.WIDE.U32 R14, R29, 0x8, R10 ;  /* 0x000000081d0e7825 */ /* 0x000fc800078e000a */
[----:B------:R-:W-:Y:S01]  /*1940*/  IMAD.X R28, RZ, RZ, R28, P0 ;  /* 0x000000ffff1c7224 */ /* 0x000fe200000e061c */
[C---:B------:R-:W-:Y:S01]  /*1950*/  LEA R12, P0, R13.reuse, R2, 0x3 ;  /* 0x000000020d0c7211 */ /* 0x040fe200078018ff */
[----:B0-----:R-:W2:Y:S03]  /*1960*/  LDG.E.64 R16, desc[UR6][R14.64] ;  /* 0x000000060e107981 */ /* 0x001ea6000c1e1b00 */
[----:B------:R-:W-:-:S05]  /*1970*/  LEA.HI.X R13, R13, R3, R28, 0x3, P0 ;  /* 0x000000030d0d7211 */ /* 0x000fca00000f1c1c */
[----:B------:R-:W2:Y:S01]  /*1980*/  LDG.E.64.CONSTANT R18, desc[UR6][R12.64] ;  /* 0x000000060c127981 */ /* 0x000ea2000c1e9b00 */
[----:B------:R-:W-:Y:S01]  /*1990*/  ISETP.NE.AND P0, PT, R24, 0x1, PT ;  /* 0x000000011800780c */ /* 0x000fe20003f05270 */
[----:B--2---:R-:W-:-:S07]  /*19a0*/  DFMA R16, R8, R16, R18 ;  /* 0x000000100810722b */ /* 0x004fce0000000012 */
[----:B------:R2:W-:Y:S05]  /*19b0*/  STG.E.64 desc[UR6][R14.64], R16 ;  /* 0x000000100e007986 */ /* 0x0005ea000c101b06 */
[----:B------:R-:W-:Y:S05]  /*19c0*/  @!P0 BRA `(.L_x_14) ;  /* 0x0000000000248947 */ /* 0x000fea0003800000 */
[----:B------:R-:W-:Y:S01]  /*19d0*/  ISETP.NE.AND P0, PT, R24, 0x2, PT ;  /* 0x000000021800780c */ /* 0x000fe20003f05270 */
[----:B------:R-:W3:Y:S04]  /*19e0*/  LDG.E.64.CONSTANT R18, desc[UR6][R12.64+0x8] ;  /* 0x000008060c127981 */ /* 0x000ee8000c1e9b00 */
[----:B--2---:R-:W3:Y:S08]  /*19f0*/  LDG.E.64 R16, desc[UR6][R14.64+0x8] ;  /* 0x000008060e107981 */ /* 0x004ef0000c1e1b00 */
[----:B------:R-:W2:Y:S04]  /*1a00*/  @P0 LDG.E.64.CONSTANT R22, desc[UR6][R12.64+0x10] ;  /* 0x000010060c160981 */ /* 0x000ea8000c1e9b00 */
[----:B------:R-:W2:Y:S01]  /*1a10*/  @P0 LDG.E.64 R20, desc[UR6][R14.64+0x10] ;  /* 0x000010060e140981 */ /* 0x000ea2000c1e1b00 */
[----:B---3--:R-:W-:-:S07]  /*1a20*/  DFMA R16, R8, R16, R18 ;  /* 0x000000100810722b */ /* 0x008fce0000000012 */
[----:B------:R4:W-:Y:S01]  /*1a30*/  STG.E.64 desc[UR6][R14.64+0x8], R16 ;  /* 0x000008100e007986 */ /* 0x0009e2000c101b06 */
[----:B--2---:R-:W-:-:S07]  /*1a40*/  @P0 DFMA R20, R8, R20, R22 ;  /* 0x000000140814022b */ /* 0x004fce0000000016 */
[----:B------:R4:W-:Y:S04]  /*1a50*/  @P0 STG.E.64 desc[UR6][R14.64+0x10], R20 ;  /* 0x000010140e000986 */ /* 0x0009e8000c101b06 */
.L_x_14:
[----:B------:R-:W-:-:S13]  /*1a60*/  ISETP.GT.U32.AND P0, PT, R27, 0x1, PT ;  /* 0x000000011b00780c */ /* 0x000fda0003f04070 */
[----:B------:R-:W-:Y:S05]  /*1a70*/  @P0 BRA `(.L_x_17) ;  /* 0xfffffff000f80947 */ /* 0x000fea000383ffff */
[----:B------:R-:W-:Y:S05]  /*1a80*/  EXIT ;  /* 0x000000000000794d */ /* 0x000fea0003800000 */
        .weak           $__internal_0_$__cuda_sm20_div_rn_f64_full
        .type           $__internal_0_$__cuda_sm20_div_rn_f64_full,@function
        .size           $__internal_0_$__cuda_sm20_div_rn_f64_full,(.L_x_24 - $__internal_0_$__cuda_sm20_div_rn_f64_full)
$__internal_0_$__cuda_sm20_div_rn_f64_full:
[C---:B------:R-:W-:Y:S01]  /*1a90*/  FSETP.GEU.AND P0, PT, |R13|.reuse, 1.469367938527859385e-39, PT ;  /* 0x001000000d00780b */ /* 0x040fe20003f0e200 */
[----:B------:R-:W-:Y:S01]  /*1aa0*/  IMAD.MOV.U32 R18, RZ, RZ, 0x1 ;  /* 0x00000001ff127424 */ /* 0x000fe200078e00ff */
[----:B------:R-:W-:Y:S01]  /*1ab0*/  LOP3.LUT R10, R13, 0x800fffff, RZ, 0xc0, !PT ;  /* 0x800fffff0d0a7812 */ /* 0x000fe200078ec0ff */
[----:B------:R-:W-:Y:S01]  /*1ac0*/  BSSY.RECONVERGENT B1, `(.L_x_18) ;  /* 0x0000055000017945 */ /* 0x000fe20003800200 */
[C---:B------:R-:W-:Y:S02]  /*1ad0*/  FSETP.GEU.AND P2, PT, |R15|.reuse, 1.469367938527859385e-39, PT ;  /* 0x001000000f00780b */ /* 0x040fe40003f4e200 */
[----:B------:R-:W-:Y:S01]  /*1ae0*/  LOP3.LUT R11, R10, 0x3ff00000, RZ, 0xfc, !PT ;  /* 0x3ff000000a0b7812 */ /* 0x000fe200078efcff */
[----:B------:R-:W-:Y:S01]  /*1af0*/  IMAD.MOV.U32 R10, RZ, RZ, R12 ;  /* 0x000000ffff0a7224 */ /* 0x000fe200078e000c */
[----:B------:R-:W-:Y:S02]  /*1b00*/  LOP3.LUT R16, R15, 0x7ff00000, RZ, 0xc0, !PT ;  /* 0x7ff000000f107812 */ /* 0x000fe400078ec0ff */
[----:B------:R-:W-:-:S03]  /*1b10*/  LOP3.LUT R17, R13, 0x7ff00000, RZ, 0xc0, !PT ;  /* 0x7ff000000d117812 */ /* 0x000fc600078ec0ff */
[----:B------:R-:W-:Y:S01]  /*1b20*/  @!P0 DMUL R10, R12, 8.98846567431157953865e+307 ;  /* 0x7fe000000c0a8828 */ /* 0x000fe20000000000 */
[C---:B------:R-:W-:Y:S01]  /*1b30*/  ISETP.GE.U32.AND P1, PT, R16.reuse, R17, PT ;  /* 0x000000111000720c */ /* 0x040fe20003f26070 */
[----:B------:R-:W-:Y:S02]  /*1b40*/  IMAD.MOV.U32 R24, RZ, RZ, R16 ;  /* 0x000000ffff187224 */ /* 0x000fe400078e0010 */
[----:B------:R-:W-:Y:S01]  /*1b50*/  @!P2 LOP3.LUT R7, R13, 0x7ff00000, RZ, 0xc0, !PT ;  /* 0x7ff000000d07a812 */ /* 0x000fe200078ec0ff */
[----:B------:R-:W-:Y:S01]  /*1b60*/  IMAD.MOV.U32 R25, RZ, RZ, R17 ;  /* 0x000000ffff197224 */ /* 0x000fe200078e0011 */
[----:B------:R-:W0:Y:S02]  /*1b70*/  MUFU.RCP64H R19, R11 ;  /* 0x0000000b00137308 */ /* 0x000e240000001800 */
[----:B------:R-:W-:Y:S01]  /*1b80*/  @!P2 ISETP.GE.U32.AND P3, PT, R16, R7, PT ;  /* 0x000000071000a20c */ /* 0x000fe20003f66070 */
[----:B------:R-:W-:Y:S01]  /*1b90*/  IMAD.MOV.U32 R7, RZ, RZ, 0x1ca00000 ;  /* 0x1ca00000ff077424 */ /* 0x000fe200078e00ff */
[----:B------:R-:W-:-:S04]  /*1ba0*/  @!P0 LOP3.LUT R25, R11, 0x7ff00000, RZ, 0xc0, !PT ;  /* 0x7ff000000b198812 */ /* 0x000fc800078ec0ff */
[----:B------:R-:W-:-:S04]  /*1bb0*/  @!P2 SEL R21, R7, 0x63400000, !P3 ;  /* 0x634000000715a807 */ /* 0x000fc80005800000 */
[----:B------:R-:W-:-:S04]  /*1bc0*/  @!P2 LOP3.LUT R22, R21, 0x80000000, R15, 0xf8, !PT ;  /* 0x800000001516a812 */ /* 0x000fc800078ef80f */
[----:B------:R-:W-:Y:S01]  /*1bd0*/  @!P2 LOP3.LUT R23, R22, 0x100000, RZ, 0xfc, !PT ;  /* 0x001000001617a812 */ /* 0x000fe200078efcff */
[----:B0-----:R-:W-:Y:S01]  /*1be0*/  DFMA R2, R18, -R10, 1 ;  /* 0x3ff000001202742b */ /* 0x001fe2000000080a */
[----:B------:R-:W-:-:S07]  /*1bf0*/  @!P2 IMAD.MOV.U32 R22, RZ, RZ, RZ ;  /* 0x000000ffff16a224 */ /* 0x000fce00078e00ff */
[----:B------:R-:W-:-:S08]  /*1c00*/  DFMA R2, R2, R2, R2 ;  /* 0x000000020202722b */ /* 0x000fd00000000002 */
[----:B------:R-:W-:Y:S01]  /*1c10*/  DFMA R18, R18, R2, R18 ;  /* 0x000000021212722b */ /* 0x000fe20000000012 */
[----:B------:R-:W-:Y:S01]  /*1c20*/  SEL R3, R7, 0x63400000, !P1 ;  /* 0x6340000007037807 */ /* 0x000fe20004800000 */
[----:B------:R-:W-:-:S03]  /*1c30*/  IMAD.MOV.U32 R2, RZ, RZ, R14 ;  /* 0x000000ffff027224 */ /* 0x000fc600078e000e */
[----:B------:R-:W-:-:S03]  /*1c40*/  LOP3.LUT R3, R3, 0x800fffff, R15, 0xf8, !PT ;  /* 0x800fffff03037812 */ /* 0x000fc600078ef80f */
[----:B------:R-:W-:-:S03]  /*1c50*/  DFMA R20, R18, -R10, 1 ;  /* 0x3ff000001214742b */ /* 0x000fc6000000080a */
[----:B------:R-:W-:-:S05]  /*1c60*/  @!P2 DFMA R2, R2, 2, -R22 ;  /* 0x400000000202a82b */ /* 0x000fca0000000816 */
[----:B------:R-:W-:-:S05]  /*1c70*/  DFMA R18, R18, R20, R18 ;  /* 0x000000141212722b */ /* 0x000fca0000000012 */
[----:B------:R-:W-:-:S03]  /*1c80*/  @!P2 LOP3.LUT R24, R3, 0x7ff00000, RZ, 0xc0, !PT ;  /* 0x7ff000000318a812 */ /* 0x000fc600078ec0ff */
[----:B------:R-:W-:Y:S02]  /*1c90*/  DMUL R20, R18, R2 ;  /* 0x0000000212147228 */ /* 0x000fe40000000000 */
[----:B------:R-:W-:-:S05]  /*1ca0*/  VIADD R17, R24, 0xffffffff ;  /* 0xffffffff18117836 */ /* 0x000fca0000000000 */
[----:B------:R-:W-:Y:S01]  /*1cb0*/  ISETP.GT.U32.AND P0, PT, R17, 0x7feffffe, PT ;  /* 0x7feffffe1100780c */ /* 0x000fe20003f04070 */
[----:B------:R-:W-:Y:S01]  /*1cc0*/  VIADD R17, R25, 0xffffffff ;  /* 0xffffffff19117836 */ /* 0x000fe20000000000 */
[----:B------:R-:W-:-:S04]  /*1cd0*/  DFMA R22, R20, -R10, R2 ;  /* 0x8000000a1416722b */ /* 0x000fc80000000002 */
[----:B------:R-:W-:-:S04]  /*1ce0*/  ISETP.GT.U32.OR P0, PT, R17, 0x7feffffe, P0 ;  /* 0x7feffffe1100780c */ /* 0x000fc80000704470 */
[----:B------:R-:W-:-:S09]  /*1cf0*/  DFMA R18, R18, R22, R20 ;  /* 0x000000161212722b */ /* 0x000fd20000000014 */
[----:B------:R-:W-:Y:S05]  /*1d00*/  @P0 BRA `(.L_x_19) ;  /* 0x00000000006c0947 */ /* 0x000fea0003800000 */
[----:B------:R-:W-:-:S04]  /*1d10*/  LOP3.LUT R15, R13, 0x7ff00000, RZ, 0xc0, !PT ;  /* 0x7ff000000d0f7812 */ /* 0x000fc800078ec0ff */
[CC--:B------:R-:W-:Y:S02]  /*1d20*/  VIADDMNMX R14, R16.reuse, -R15.reuse, 0xb9600000, !PT ;  /* 0xb9600000100e7446 */ /* 0x0c0fe4000780090f */
[----:B------:R-:W-:Y:S02]  /*1d30*/  ISETP.GE.U32.AND P0, PT, R16, R15, PT ;  /* 0x0000000f1000720c */ /* 0x000fe40003f06070 */
[----:B------:R-:W-:Y:S02]  /*1d40*/  VIMNMX R14, PT, PT, R14, 0x46a00000, PT ;  /* 0x46a000000e0e7848 */ /* 0x000fe40003fe0100 */
[----:B------:R-:W-:-:S05]  /*1d50*/  SEL R7, R7, 0x63400000, !P0 ;  /* 0x6340000007077807 */ /* 0x000fca0004000000 */
[----:B------:R-:W-:Y:S02]  /*1d60*/  IMAD.IADD R7, R14, 0x1, -R7 ;  /* 0x000000010e077824 */ /* 0x000fe400078e0a07 */
[----:B------:R-:W-:Y:S02]  /*1d70*/  IMAD.MOV.U32 R14, RZ, RZ, RZ ;  /* 0x000000ffff0e7224 */ /* 0x000fe400078e00ff */
[----:B------:R-:W-:-:S06]  /*1d80*/  VIADD R15, R7, 0x7fe00000 ;  /* 0x7fe00000070f7836 */ /* 0x000fcc0000000000 */
[----:B------:R-:W-:-:S10]  /*1d90*/  DMUL R16, R18, R14 ;  /* 0x0000000e12107228 */ /* 0x000fd40000000000 */
[----:B------:R-:W-:-:S13]  /*1da0*/  FSETP.GTU.AND P0, PT, |R17|, 1.469367938527859385e-39, PT ;  /* 0x001000001100780b */ /* 0x000fda0003f0c200 */
[----:B------:R-:W-:Y:S05]  /*1db0*/  @P0 BRA `(.L_x_20) ;  /* 0x0000000000940947 */ /* 0x000fea0003800000 */
[----:B------:R-:W-:Y:S01]  /*1dc0*/  DFMA R2, R18, -R10, R2 ;  /* 0x8000000a1202722b */ /* 0x000fe20000000002 */
[----:B------:R-:W-:-:S09]  /*1dd0*/  IMAD.MOV.U32 R14, RZ, RZ, RZ ;  /* 0x000000ffff0e7224 */ /* 0x000fd200078e00ff */
[C---:B------:R-:W-:Y:S02]  /*1de0*/  FSETP.NEU.AND P0, PT, R3.reuse, RZ, PT ;  /* 0x000000ff0300720b */ /* 0x040fe40003f0d000 */
[----:B------:R-:W-:-:S04]  /*1df0*/  LOP3.LUT R13, R3, 0x80000000, R13, 0x48, !PT ;  /* 0x80000000030d7812 */ /* 0x000fc800078e480d */
[----:B------:R-:W-:-:S07]  /*1e00*/  LOP3.LUT R15, R13, R15, RZ, 0xfc, !PT ;  /* 0x0000000f0d0f7212 */ /* 0x000fce00078efcff */
[----:B------:R-:W-:Y:S05]  /*1e10*/  @!P0 BRA `(.L_x_20) ;  /* 0x00000000007c8947 */ /* 0x000fea0003800000 */
[----:B------:R-:W-:Y:S01]  /*1e20*/  IMAD.MOV R3, RZ, RZ, -R7 ;  /* 0x000000ffff037224 */ /* 0x000fe200078e0a07 */
[----:B------:R-:W-:Y:S01]  /*1e30*/  DMUL.RP R14, R18, R14 ;  /* 0x0000000e120e7228 */ /* 0x000fe20000008000 */
[----:B------:R-:W-:Y:S01]  /*1e40*/  IMAD.MOV.U32 R2, RZ, RZ, RZ ;  /* 0x000000ffff027224 */ /* 0x000fe200078e00ff */
[----:B------:R-:W-:-:S05]  /*1e50*/  IADD3 R7, PT, PT, -R7, -0x43300000, RZ ;  /* 0xbcd0000007077810 */ /* 0x000fca0007ffe1ff */
[----:B------:R-:W-:-:S03]  /*1e60*/  DFMA R2, R16, -R2, R18 ;  /* 0x800000021002722b */ /* 0x000fc60000000012 */
[----:B------:R-:W-:-:S07]  /*1e70*/  LOP3.LUT R13, R15, R13, RZ, 0x3c, !PT ;  /* 0x0000000d0f0d7212 */ /* 0x000fce00078e3cff */
[----:B------:R-:W-:-:S04]  /*1e80*/  FSETP.NEU.AND P0, PT, |R3|, R7, PT ;  /* 0x000000070300720b */ /* 0x000fc80003f0d200 */
[----:B------:R-:W-:Y:S02]  /*1e90*/  FSEL R16, R14, R16, !P0 ;  /* 0x000000100e107208 */ /* 0x000fe40004000000 */
[----:B------:R-:W-:Y:S01]  /*1ea0*/  FSEL R17, R13, R17, !P0 ;  /* 0x000000110d117208 */ /* 0x000fe20004000000 */
[----:B------:R-:W-:Y:S06]  /*1eb0*/  BRA `(.L_x_20) ;  /* 0x0000000000547947 */ /* 0x000fec0003800000 */
.L_x_19:
[----:B------:R-:W-:-:S14]  /*1ec0*/  DSETP.NAN.AND P0, PT, R14, R14, PT ;  /* 0x0000000e0e00722a */ /* 0x000fdc0003f08000 */
[----:B------:R-:W-:Y:S05]  /*1ed0*/  @P0 BRA `(.L_x_21) ;  /* 0x0000000000440947 */ /* 0x000fea0003800000 */
[----:B------:R-:W-:-:S14]  /*1ee0*/  DSETP.NAN.AND P0, PT, R12, R12, PT ;  /* 0x0000000c0c00722a */ /* 0x000fdc0003f08000 */
[----:B------:R-:W-:Y:S05]  /*1ef0*/  @P0 BRA `(.L_x_22) ;  /* 0x0000000000300947 */ /* 0x000fea0003800000 */
[----:B------:R-:W-:Y:S01]  /*1f00*/  ISETP.NE.AND P0, PT, R24, R25, PT ;  /* 0x000000191800720c */ /* 0x000fe20003f05270 */
[----:B------:R-:W-:Y:S02]  /*1f10*/  IMAD.MOV.U32 R16, RZ, RZ, 0x0 ;  /* 0x00000000ff107424 */ /* 0x000fe400078e00ff */
[----:B------:R-:W-:-:S10]  /*1f20*/  IMAD.MOV.U32 R17, RZ, RZ, -0x80000 ;  /* 0xfff80000ff117424 */ /* 0x000fd400078e00ff */
[----:B------:R-:W-:Y:S05]  /*1f30*/  @!P0 BRA `(.L_x_20) ;  /* 0x0000000000348947 */ /* 0x000fea0003800000 */
[----:B------:R-:W-:Y:S02]  /*1f40*/  ISETP.NE.AND P0, PT, R24, 0x7ff00000, PT ;  /* 0x7ff000001800780c */ /* 0x000fe40003f05270 */
[----:B------:R-:W-:Y:S02]  /*1f50*/  LOP3.LUT R17, R15, 0x80000000, R13, 0x48, !PT ;  /* 0x800000000f117812 */ /* 0x000fe400078e480d */
[----:B------:R-:W-:-:S13]  /*1f60*/  ISETP.EQ.OR P0, PT, R25, RZ, !P0 ;  /* 0x000000ff1900720c */ /* 0x000fda0004702670 */
[----:B------:R-:W-:Y:S01]  /*1f70*/  @P0 LOP3.LUT R2, R17, 0x7ff00000, RZ, 0xfc, !PT ;  /* 0x7ff0000011020812 */ /* 0x000fe200078efcff */
[----:B------:R-:W-:Y:S02]  /*1f80*/  @!P0 IMAD.MOV.U32 R16, RZ, RZ, RZ ;  /* 0x000000ffff108224 */ /* 0x000fe400078e00ff */
[----:B------:R-:W-:Y:S02]  /*1f90*/  @P0 IMAD.MOV.U32 R16, RZ, RZ, RZ ;  /* 0x000000ffff100224 */ /* 0x000fe400078e00ff */
[----:B------:R-:W-:Y:S01]  /*1fa0*/  @P0 IMAD.MOV.U32 R17, RZ, RZ, R2 ;  /* 0x000000ffff110224 */ /* 0x000fe200078e0002 */
[----:B------:R-:W-:Y:S06]  /*1fb0*/  BRA `(.L_x_20) ;  /* 0x0000000000147947 */ /* 0x000fec0003800000 */
.L_x_22:
[----:B------:R-:W-:Y:S01]  /*1fc0*/  LOP3.LUT R17, R13, 0x80000, RZ, 0xfc, !PT ;  /* 0x000800000d117812 */ /* 0x000fe200078efcff */
[----:B------:R-:W-:Y:S01]  /*1fd0*/  IMAD.MOV.U32 R16, RZ, RZ, R12 ;  /* 0x000000ffff107224 */ /* 0x000fe200078e000c */
[----:B------:R-:W-:Y:S06]  /*1fe0*/  BRA `(.L_x_20) ;  /* 0x0000000000087947 */ /* 0x000fec0003800000 */
.L_x_21:
[----:B------:R-:W-:Y:S01]  /*1ff0*/  LOP3.LUT R17, R15, 0x80000, RZ, 0xfc, !PT ;  /* 0x000800000f117812 */ /* 0x000fe200078efcff */
[----:B------:R-:W-:-:S07]  /*2000*/  IMAD.MOV.U32 R16, RZ, RZ, R14 ;  /* 0x000000ffff107224 */ /* 0x000fce00078e000e */
.L_x_20:
[----:B------:R-:W-:Y:S05]  /*2010*/  BSYNC.RECONVERGENT B1 ;  /* 0x0000000000017941 */ /* 0x000fea0003800200 */
.L_x_18:
[----:B------:R-:W-:Y:S02]  /*2020*/  IMAD.MOV.U32 R2, RZ, RZ, R0 ;  /* 0x000000ffff027224 */ /* 0x000fe400078e0000 */
[----:B------:R-:W-:-:S04]  /*2030*/  IMAD.MOV.U32 R3, RZ, RZ, 0x0 ;  /* 0x00000000ff037424 */ /* 0x000fc800078e00ff */
[----:B------:R-:W-:Y:S05]  /*2040*/  RET.REL.NODEC R2 `(_Z20spline1d_many_kernel15spline1d_handlePKdPdi) ;  /* 0xffffffdc02ec7950 */ /* 0x000fea0003c3ffff */
.L_x_23:
[----:B------:R-:W-:-:S00]  /*2050*/  BRA `(.L_x_23) ;  /* 0xfffffffc00fc7947 */ /* 0x000fc0000383ffff */
[----:B------:R-:W-:-:S00]  /*2060*/  NOP ;  /* 0x0000000000007918 */ /* 0x000fc00000000000 */
        /* <DEDUP_REMOVED lines=9> */
.L_x_24:


//--------------------- .nv.shared.reserved.0     --------------------------
	.section	.nv.shared.reserved.0,"aw",@nobits
	.weak		__nv_reservedSMEM_offset_0_alias
	.size		__nv_reservedSMEM_offset_0_alias, 0, 64
	.other		__nv_reservedSMEM_offset_0_alias,@"STO_CUDA_RESERVED_SHARED STV_DEFAULT"
__nv_reservedSMEM_offset_0_alias:
	.zero		0
	.zero		64


//--------------------- .nv.constant0._Z20spline1d_many_kernel15spline1d_handlePKdPdi --------------------------
	.section	.nv.constant0._Z20spline1d_many_kernel15spline1d_handlePKdPdi,"a",@progbits
	.sectionflags	@""
	.align	4
.nv.constant0._Z20spline1d_many_kernel15spline1d_handlePKdPdi:
	.zero		980


//--------------------- SYMBOLS --------------------------

	.type		.nv.reservedSmem.offset0,@object
	.size		.nv.reservedSmem.offset0,0x4
